//
// Generated by NVIDIA NVVM Compiler
//
// Compiler Build ID: CL-36424714
// Cuda compilation tools, release 13.0, V13.0.88
// Based on NVVM 20.0.0
//

.version 9.0
.target sm_100
.address_size 64

	// .globl	_Z8block_QRPfS_S_S_S_S_S_S_S_Pii

.visible .entry _Z8block_QRPfS_S_S_S_S_S_S_S_Pii(
	.param .u64 .ptr .align 1 _Z8block_QRPfS_S_S_S_S_S_S_S_Pii_param_0,
	.param .u64 .ptr .align 1 _Z8block_QRPfS_S_S_S_S_S_S_S_Pii_param_1,
	.param .u64 .ptr .align 1 _Z8block_QRPfS_S_S_S_S_S_S_S_Pii_param_2,
	.param .u64 .ptr .align 1 _Z8block_QRPfS_S_S_S_S_S_S_S_Pii_param_3,
	.param .u64 .ptr .align 1 _Z8block_QRPfS_S_S_S_S_S_S_S_Pii_param_4,
	.param .u64 .ptr .align 1 _Z8block_QRPfS_S_S_S_S_S_S_S_Pii_param_5,
	.param .u64 .ptr .align 1 _Z8block_QRPfS_S_S_S_S_S_S_S_Pii_param_6,
	.param .u64 .ptr .align 1 _Z8block_QRPfS_S_S_S_S_S_S_S_Pii_param_7,
	.param .u64 .ptr .align 1 _Z8block_QRPfS_S_S_S_S_S_S_S_Pii_param_8,
	.param .u64 .ptr .align 1 _Z8block_QRPfS_S_S_S_S_S_S_S_Pii_param_9,
	.param .u32 _Z8block_QRPfS_S_S_S_S_S_S_S_Pii_param_10
)
{
	.reg .pred 	%p<87>;
	.reg .b32 	%r<242>;
	.reg .b32 	%f<210>;
	.reg .b64 	%rd<195>;
	.reg .b64 	%fd<6>;

	ld.param.u64 	%rd15, [_Z8block_QRPfS_S_S_S_S_S_S_S_Pii_param_0];
	ld.param.u64 	%rd16, [_Z8block_QRPfS_S_S_S_S_S_S_S_Pii_param_1];
	ld.param.u64 	%rd17, [_Z8block_QRPfS_S_S_S_S_S_S_S_Pii_param_2];
	ld.param.u64 	%rd18, [_Z8block_QRPfS_S_S_S_S_S_S_S_Pii_param_3];
	ld.param.u64 	%rd19, [_Z8block_QRPfS_S_S_S_S_S_S_S_Pii_param_4];
	ld.param.u64 	%rd20, [_Z8block_QRPfS_S_S_S_S_S_S_S_Pii_param_5];
	ld.param.u64 	%rd21, [_Z8block_QRPfS_S_S_S_S_S_S_S_Pii_param_6];
	ld.param.u64 	%rd22, [_Z8block_QRPfS_S_S_S_S_S_S_S_Pii_param_7];
	ld.param.u64 	%rd23, [_Z8block_QRPfS_S_S_S_S_S_S_S_Pii_param_9];
	ld.param.u32 	%r107, [_Z8block_QRPfS_S_S_S_S_S_S_S_Pii_param_10];
	cvta.to.global.u64 	%rd1, %rd20;
	cvta.to.global.u64 	%rd2, %rd17;
	cvta.to.global.u64 	%rd3, %rd18;
	cvta.to.global.u64 	%rd4, %rd21;
	cvta.to.global.u64 	%rd5, %rd22;
	cvta.to.global.u64 	%rd6, %rd19;
	cvta.to.global.u64 	%rd7, %rd16;
	cvta.to.global.u64 	%rd8, %rd15;
	cvta.to.global.u64 	%rd9, %rd23;
	mov.b32 	%r108, 0;
	st.global.u32 	[%rd9], %r108;
	mov.u32 	%r1, %tid.x;
	mul.lo.s32 	%r2, %r107, %r107;
	setp.ge.u32 	%p1, %r1, %r2;
	@%p1 bra 	$L__BB0_122;
	mov.u32 	%r3, %ntid.x;
	mov.u32 	%r194, %r1;
$L__BB0_2:
	mul.wide.s32 	%rd24, %r194, 4;
	add.s64 	%rd25, %rd8, %rd24;
	ld.global.f32 	%f23, [%rd25];
	add.s64 	%rd26, %rd7, %rd24;
	st.global.f32 	[%rd26], %f23;
	add.s64 	%rd27, %rd6, %rd24;
	st.global.f32 	[%rd27], %f23;
	ld.global.f32 	%f24, [%rd25];
	add.s64 	%rd28, %rd5, %rd24;
	st.global.f32 	[%rd28], %f24;
	add.s32 	%r194, %r194, %r3;
	setp.lt.s32 	%p2, %r194, %r2;
	@%p2 bra 	$L__BB0_2;
	add.s32 	%r6, %r107, -1;
	cvt.rn.f32.s32 	%f25, %r107;
	cvt.f64.f32 	%fd2, %f25;
	mul.f64 	%fd1, %fd2, 0d3FE0000000000000;
	and.b32  	%r7, %r107, 7;
	add.s32 	%r8, %r7, -1;
	and.b32  	%r9, %r107, 3;
	add.s32 	%r10, %r9, -1;
	and.b32  	%r11, %r107, 2147483640;
	and.b32  	%r12, %r107, 1;
	mov.b32 	%r195, 0;
$L__BB0_4:
	setp.lt.s32 	%p3, %r107, 2;
	mov.u32 	%r230, %r1;
	@%p3 bra 	$L__BB0_90;
	mov.b32 	%r196, 0;
$L__BB0_6:
	mad.lo.s32 	%r111, %r196, %r107, %r196;
	mul.wide.u32 	%rd29, %r111, 4;
	add.s64 	%rd30, %rd8, %rd29;
	ld.global.f32 	%f1, [%rd30];
	mov.u32 	%r197, %r1;
$L__BB0_7:
	div.s32 	%r17, %r197, %r107;
	mul.lo.s32 	%r112, %r17, %r107;
	sub.s32 	%r16, %r197, %r112;
	setp.ne.s32 	%p4, %r16, %r17;
	setp.ge.s32 	%p5, %r16, %r196;
	or.pred  	%p6, %p5, %p4;
	@%p6 bra 	$L__BB0_9;
	mul.wide.s32 	%rd33, %r197, 4;
	add.s64 	%rd34, %rd8, %rd33;
	mov.b32 	%r115, 1065353216;
	st.global.u32 	[%rd34], %r115;
	bra.uni 	$L__BB0_11;
$L__BB0_9:
	min.s32 	%r113, %r16, %r17;
	setp.ge.s32 	%p7, %r113, %r196;
	@%p7 bra 	$L__BB0_11;
	mul.wide.s32 	%rd31, %r197, 4;
	add.s64 	%rd32, %rd8, %rd31;
	mov.b32 	%r114, 0;
	st.global.u32 	[%rd32], %r114;
$L__BB0_11:
	add.s32 	%r197, %r197, %r3;
	setp.lt.s32 	%p8, %r197, %r2;
	@%p8 bra 	$L__BB0_7;
	bar.sync 	0;
	mov.u32 	%r198, %r1;
$L__BB0_13:
	setp.ge.s32 	%p9, %r198, %r107;
	@%p9 bra 	$L__BB0_15;
	mad.lo.s32 	%r116, %r198, %r107, %r196;
	mul.wide.s32 	%rd35, %r116, 4;
	add.s64 	%rd36, %rd8, %rd35;
	ld.global.f32 	%f26, [%rd36];
	mul.wide.s32 	%rd37, %r198, 4;
	add.s64 	%rd38, %rd2, %rd37;
	st.global.f32 	[%rd38], %f26;
$L__BB0_15:
	add.s32 	%r198, %r198, %r3;
	setp.lt.s32 	%p10, %r198, %r2;
	@%p10 bra 	$L__BB0_13;
	mov.u32 	%r199, %r1;
$L__BB0_17:
	setp.ge.s32 	%p11, %r199, %r107;
	@%p11 bra 	$L__BB0_19;
	mul.wide.s32 	%rd39, %r199, 4;
	add.s64 	%rd40, %rd2, %rd39;
	ld.global.f32 	%f27, [%rd40];
	add.s64 	%rd41, %rd3, %rd39;
	mul.f32 	%f28, %f27, %f27;
	st.global.f32 	[%rd41], %f28;
$L__BB0_19:
	add.s32 	%r199, %r199, %r3;
	setp.lt.s32 	%p12, %r199, %r2;
	@%p12 bra 	$L__BB0_17;
	setp.leu.f64 	%p13, %fd1, 0d0000000000000000;
	bar.sync 	0;
	mov.b32 	%r200, 1;
	@%p13 bra 	$L__BB0_30;
	mov.b32 	%r201, 0;
	mov.b32 	%r200, 1;
$L__BB0_22:
	shl.b32 	%r25, %r200, 1;
	mov.u32 	%r202, %r1;
$L__BB0_23:
	setp.ge.s32 	%p14, %r202, %r107;
	@%p14 bra 	$L__BB0_26;
	rem.s32 	%r120, %r202, %r25;
	setp.ne.s32 	%p15, %r120, 0;
	add.s32 	%r121, %r202, %r200;
	setp.ge.s32 	%p16, %r121, %r107;
	or.pred  	%p17, %p15, %p16;
	@%p17 bra 	$L__BB0_26;
	mul.wide.s32 	%rd42, %r202, 4;
	add.s64 	%rd43, %rd3, %rd42;
	ld.global.f32 	%f29, [%rd43];
	mul.wide.s32 	%rd44, %r200, 4;
	add.s64 	%rd45, %rd43, %rd44;
	ld.global.f32 	%f30, [%rd45];
	add.f32 	%f31, %f29, %f30;
	st.global.f32 	[%rd43], %f31;
$L__BB0_26:
	add.s32 	%r202, %r202, %r3;
	setp.lt.s32 	%p18, %r202, %r2;
	@%p18 bra 	$L__BB0_23;
	bar.sync 	0;
	mov.u32 	%r204, %r1;
$L__BB0_28:
	setp.lt.s32 	%p19, %r204, %r107;
	selp.u32 	%r122, 1, 0, %p19;
	shl.b32 	%r200, %r200, %r122;
	add.s32 	%r204, %r204, %r3;
	setp.lt.s32 	%p20, %r204, %r2;
	@%p20 bra 	$L__BB0_28;
	add.s32 	%r201, %r201, 1;
	cvt.rn.f64.u32 	%fd3, %r201;
	setp.gt.f64 	%p21, %fd1, %fd3;
	@%p21 bra 	$L__BB0_22;
$L__BB0_30:
	setp.ne.s32 	%p22, %r196, %r1;
	@%p22 bra 	$L__BB0_32;
	ld.global.f32 	%f32, [%rd3];
	sqrt.rn.f32 	%f33, %f32;
	mul.wide.u32 	%rd46, %r1, 4;
	add.s64 	%rd47, %rd2, %rd46;
	ld.global.f32 	%f34, [%rd47];
	neg.f32 	%f35, %f33;
	setp.gt.f32 	%p23, %f1, 0f00000000;
	selp.f32 	%f36, %f35, %f33, %p23;
	add.f32 	%f37, %f36, %f34;
	st.global.f32 	[%rd47], %f37;
$L__BB0_32:
	bar.sync 	0;
	mov.u32 	%r207, %r1;
$L__BB0_33:
	setp.ge.s32 	%p24, %r207, %r107;
	@%p24 bra 	$L__BB0_35;
	mul.wide.s32 	%rd48, %r207, 4;
	add.s64 	%rd49, %rd2, %rd48;
	ld.global.f32 	%f38, [%rd49];
	mul.f32 	%f39, %f38, %f38;
	add.s64 	%rd50, %rd3, %rd48;
	st.global.f32 	[%rd50], %f39;
	mov.b32 	%r200, 1;
$L__BB0_35:
	add.s32 	%r207, %r207, %r3;
	setp.lt.s32 	%p25, %r207, %r2;
	@%p25 bra 	$L__BB0_33;
	bar.sync 	0;
	@%p13 bra 	$L__BB0_46;
	mov.b32 	%r210, 0;
$L__BB0_38:
	shl.b32 	%r40, %r200, 1;
	mov.u32 	%r211, %r1;
$L__BB0_39:
	setp.ge.s32 	%p27, %r211, %r107;
	@%p27 bra 	$L__BB0_42;
	rem.s32 	%r125, %r211, %r40;
	setp.ne.s32 	%p28, %r125, 0;
	add.s32 	%r126, %r211, %r200;
	setp.ge.s32 	%p29, %r126, %r107;
	or.pred  	%p30, %p28, %p29;
	@%p30 bra 	$L__BB0_42;
	mul.wide.s32 	%rd51, %r211, 4;
	add.s64 	%rd52, %rd3, %rd51;
	ld.global.f32 	%f40, [%rd52];
	mul.wide.s32 	%rd53, %r200, 4;
	add.s64 	%rd54, %rd52, %rd53;
	ld.global.f32 	%f41, [%rd54];
	add.f32 	%f42, %f40, %f41;
	st.global.f32 	[%rd52], %f42;
$L__BB0_42:
	add.s32 	%r211, %r211, %r3;
	setp.lt.s32 	%p31, %r211, %r2;
	@%p31 bra 	$L__BB0_39;
	bar.sync 	0;
	mov.u32 	%r213, %r1;
$L__BB0_44:
	setp.lt.s32 	%p32, %r213, %r107;
	selp.u32 	%r127, 1, 0, %p32;
	shl.b32 	%r200, %r200, %r127;
	add.s32 	%r213, %r213, %r3;
	setp.lt.s32 	%p33, %r213, %r2;
	@%p33 bra 	$L__BB0_44;
	add.s32 	%r210, %r210, 1;
	cvt.rn.f64.u32 	%fd4, %r210;
	setp.gt.f64 	%p34, %fd1, %fd4;
	@%p34 bra 	$L__BB0_38;
$L__BB0_46:
	bar.sync 	0;
	mov.u32 	%r214, %r1;
$L__BB0_47:
	setp.ge.s32 	%p35, %r214, %r107;
	@%p35 bra 	$L__BB0_49;
	mul.wide.s32 	%rd55, %r214, 4;
	add.s64 	%rd56, %rd2, %rd55;
	ld.global.f32 	%f43, [%rd56];
	ld.global.f32 	%f44, [%rd3];
	sqrt.rn.f32 	%f45, %f44;
	div.rn.f32 	%f46, %f43, %f45;
	st.global.f32 	[%rd56], %f46;
$L__BB0_49:
	add.s32 	%r214, %r214, %r3;
	setp.lt.s32 	%p36, %r214, %r2;
	@%p36 bra 	$L__BB0_47;
	bar.sync 	0;
	mov.u32 	%r215, %r1;
$L__BB0_51:
	div.s32 	%r128, %r215, %r107;
	mul.wide.s32 	%rd57, %r128, 4;
	add.s64 	%rd58, %rd2, %rd57;
	ld.global.f32 	%f47, [%rd58];
	mul.f32 	%f48, %f47, 0fC0000000;
	mul.lo.s32 	%r129, %r128, %r107;
	sub.s32 	%r130, %r215, %r129;
	mul.wide.s32 	%rd59, %r130, 4;
	add.s64 	%rd60, %rd2, %rd59;
	ld.global.f32 	%f49, [%rd60];
	mul.f32 	%f50, %f48, %f49;
	mul.wide.s32 	%rd61, %r215, 4;
	add.s64 	%rd62, %rd4, %rd61;
	st.global.f32 	[%rd62], %f50;
	add.s32 	%r215, %r215, %r3;
	setp.lt.s32 	%p37, %r215, %r2;
	@%p37 bra 	$L__BB0_51;
	mov.u32 	%r216, %r1;
$L__BB0_53:
	div.s32 	%r131, %r216, %r107;
	mul.lo.s32 	%r132, %r131, %r107;
	sub.s32 	%r133, %r216, %r132;
	setp.ne.s32 	%p38, %r131, %r133;
	@%p38 bra 	$L__BB0_55;
	mul.wide.s32 	%rd63, %r216, 4;
	add.s64 	%rd64, %rd4, %rd63;
	ld.global.f32 	%f51, [%rd64];
	add.f32 	%f52, %f51, 0f3F800000;
	st.global.f32 	[%rd64], %f52;
$L__BB0_55:
	add.s32 	%r216, %r216, %r3;
	setp.lt.s32 	%p39, %r216, %r2;
	@%p39 bra 	$L__BB0_53;
	bar.sync 	0;
	mov.u32 	%r217, %r1;
$L__BB0_57:
	setp.lt.u32 	%p40, %r6, 7;
	mul.wide.s32 	%rd65, %r217, 4;
	add.s64 	%rd10, %rd8, %rd65;
	mov.b32 	%r220, 0;
	st.global.u32 	[%rd10], %r220;
	rem.s32 	%r55, %r217, %r107;
	mov.f32 	%f199, 0f00000000;
	@%p40 bra 	$L__BB0_60;
	mov.b32 	%r218, 0;
	mov.f32 	%f199, 0f00000000;
$L__BB0_59:
	.pragma "nounroll";
	add.s32 	%r136, %r218, %r217;
	sub.s32 	%r137, %r136, %r55;
	mul.wide.s32 	%rd66, %r137, 4;
	add.s64 	%rd67, %rd4, %rd66;
	ld.global.f32 	%f55, [%rd67];
	mad.lo.s32 	%r138, %r218, %r107, %r55;
	mul.wide.s32 	%rd68, %r138, 4;
	add.s64 	%rd69, %rd7, %rd68;
	ld.global.f32 	%f56, [%rd69];
	fma.rn.f32 	%f57, %f55, %f56, %f199;
	st.global.f32 	[%rd10], %f57;
	ld.global.f32 	%f58, [%rd67+4];
	mul.wide.u32 	%rd70, %r107, 4;
	add.s64 	%rd71, %rd69, %rd70;
	ld.global.f32 	%f59, [%rd71];
	fma.rn.f32 	%f60, %f58, %f59, %f57;
	st.global.f32 	[%rd10], %f60;
	ld.global.f32 	%f61, [%rd67+8];
	add.s64 	%rd72, %rd71, %rd70;
	ld.global.f32 	%f62, [%rd72];
	fma.rn.f32 	%f63, %f61, %f62, %f60;
	st.global.f32 	[%rd10], %f63;
	ld.global.f32 	%f64, [%rd67+12];
	add.s64 	%rd73, %rd72, %rd70;
	ld.global.f32 	%f65, [%rd73];
	fma.rn.f32 	%f66, %f64, %f65, %f63;
	st.global.f32 	[%rd10], %f66;
	ld.global.f32 	%f67, [%rd67+16];
	add.s64 	%rd74, %rd73, %rd70;
	ld.global.f32 	%f68, [%rd74];
	fma.rn.f32 	%f69, %f67, %f68, %f66;
	st.global.f32 	[%rd10], %f69;
	ld.global.f32 	%f70, [%rd67+20];
	add.s64 	%rd75, %rd74, %rd70;
	ld.global.f32 	%f71, [%rd75];
	fma.rn.f32 	%f72, %f70, %f71, %f69;
	st.global.f32 	[%rd10], %f72;
	ld.global.f32 	%f73, [%rd67+24];
	add.s64 	%rd76, %rd75, %rd70;
	ld.global.f32 	%f74, [%rd76];
	fma.rn.f32 	%f75, %f73, %f74, %f72;
	st.global.f32 	[%rd10], %f75;
	ld.global.f32 	%f76, [%rd67+28];
	add.s64 	%rd77, %rd76, %rd70;
	ld.global.f32 	%f77, [%rd77];
	fma.rn.f32 	%f199, %f76, %f77, %f75;
	st.global.f32 	[%rd10], %f199;
	add.s32 	%r218, %r218, 8;
	setp.ne.s32 	%p41, %r218, %r11;
	mov.u32 	%r220, %r11;
	@%p41 bra 	$L__BB0_59;
$L__BB0_60:
	setp.eq.s32 	%p42, %r7, 0;
	@%p42 bra 	$L__BB0_68;
	setp.lt.u32 	%p43, %r8, 3;
	@%p43 bra 	$L__BB0_63;
	add.s32 	%r139, %r220, %r217;
	sub.s32 	%r140, %r139, %r55;
	mul.wide.s32 	%rd78, %r140, 4;
	add.s64 	%rd79, %rd4, %rd78;
	ld.global.f32 	%f78, [%rd79];
	mad.lo.s32 	%r141, %r220, %r107, %r55;
	mul.wide.s32 	%rd80, %r141, 4;
	add.s64 	%rd81, %rd7, %rd80;
	ld.global.f32 	%f79, [%rd81];
	fma.rn.f32 	%f80, %f78, %f79, %f199;
	st.global.f32 	[%rd10], %f80;
	ld.global.f32 	%f81, [%rd79+4];
	mul.wide.u32 	%rd82, %r107, 4;
	add.s64 	%rd83, %rd81, %rd82;
	ld.global.f32 	%f82, [%rd83];
	fma.rn.f32 	%f83, %f81, %f82, %f80;
	st.global.f32 	[%rd10], %f83;
	ld.global.f32 	%f84, [%rd79+8];
	add.s64 	%rd84, %rd83, %rd82;
	ld.global.f32 	%f85, [%rd84];
	fma.rn.f32 	%f86, %f84, %f85, %f83;
	st.global.f32 	[%rd10], %f86;
	ld.global.f32 	%f87, [%rd79+12];
	add.s64 	%rd85, %rd84, %rd82;
	ld.global.f32 	%f88, [%rd85];
	fma.rn.f32 	%f199, %f87, %f88, %f86;
	st.global.f32 	[%rd10], %f199;
	add.s32 	%r220, %r220, 4;
$L__BB0_63:
	setp.eq.s32 	%p44, %r9, 0;
	@%p44 bra 	$L__BB0_68;
	setp.eq.s32 	%p45, %r10, 0;
	@%p45 bra 	$L__BB0_66;
	add.s32 	%r142, %r220, %r217;
	sub.s32 	%r143, %r142, %r55;
	mul.wide.s32 	%rd86, %r143, 4;
	add.s64 	%rd87, %rd4, %rd86;
	ld.global.f32 	%f89, [%rd87];
	mad.lo.s32 	%r144, %r220, %r107, %r55;
	mul.wide.s32 	%rd88, %r144, 4;
	add.s64 	%rd89, %rd7, %rd88;
	ld.global.f32 	%f90, [%rd89];
	fma.rn.f32 	%f91, %f89, %f90, %f199;
	st.global.f32 	[%rd10], %f91;
	ld.global.f32 	%f92, [%rd87+4];
	mul.wide.u32 	%rd90, %r107, 4;
	add.s64 	%rd91, %rd89, %rd90;
	ld.global.f32 	%f93, [%rd91];
	fma.rn.f32 	%f199, %f92, %f93, %f91;
	st.global.f32 	[%rd10], %f199;
	add.s32 	%r220, %r220, 2;
$L__BB0_66:
	setp.eq.s32 	%p46, %r12, 0;
	@%p46 bra 	$L__BB0_68;
	add.s32 	%r145, %r220, %r217;
	sub.s32 	%r146, %r145, %r55;
	mul.wide.s32 	%rd92, %r146, 4;
	add.s64 	%rd93, %rd4, %rd92;
	ld.global.f32 	%f94, [%rd93];
	mad.lo.s32 	%r147, %r220, %r107, %r55;
	mul.wide.s32 	%rd94, %r147, 4;
	add.s64 	%rd95, %rd7, %rd94;
	ld.global.f32 	%f95, [%rd95];
	fma.rn.f32 	%f96, %f94, %f95, %f199;
	st.global.f32 	[%rd10], %f96;
$L__BB0_68:
	add.s32 	%r217, %r217, %r3;
	setp.lt.s32 	%p47, %r217, %r2;
	@%p47 bra 	$L__BB0_57;
	setp.eq.s32 	%p48, %r196, 0;
	@%p48 bra 	$L__BB0_83;
	mov.u32 	%r222, %r1;
$L__BB0_71:
	mul.wide.s32 	%rd96, %r222, 4;
	add.s64 	%rd11, %rd1, %rd96;
	mov.b32 	%r225, 0;
	st.global.u32 	[%rd11], %r225;
	rem.s32 	%r65, %r222, %r107;
	mov.f32 	%f203, 0f00000000;
	@%p40 bra 	$L__BB0_74;
	mov.b32 	%r223, 0;
	mov.f32 	%f203, 0f00000000;
$L__BB0_73:
	.pragma "nounroll";
	add.s32 	%r150, %r223, %r222;
	sub.s32 	%r151, %r150, %r65;
	mul.wide.s32 	%rd97, %r151, 4;
	add.s64 	%rd98, %rd4, %rd97;
	ld.global.f32 	%f99, [%rd98];
	mad.lo.s32 	%r152, %r223, %r107, %r65;
	mul.wide.s32 	%rd99, %r152, 4;
	add.s64 	%rd100, %rd6, %rd99;
	ld.global.f32 	%f100, [%rd100];
	fma.rn.f32 	%f101, %f99, %f100, %f203;
	st.global.f32 	[%rd11], %f101;
	ld.global.f32 	%f102, [%rd98+4];
	mul.wide.u32 	%rd101, %r107, 4;
	add.s64 	%rd102, %rd100, %rd101;
	ld.global.f32 	%f103, [%rd102];
	fma.rn.f32 	%f104, %f102, %f103, %f101;
	st.global.f32 	[%rd11], %f104;
	ld.global.f32 	%f105, [%rd98+8];
	add.s64 	%rd103, %rd102, %rd101;
	ld.global.f32 	%f106, [%rd103];
	fma.rn.f32 	%f107, %f105, %f106, %f104;
	st.global.f32 	[%rd11], %f107;
	ld.global.f32 	%f108, [%rd98+12];
	add.s64 	%rd104, %rd103, %rd101;
	ld.global.f32 	%f109, [%rd104];
	fma.rn.f32 	%f110, %f108, %f109, %f107;
	st.global.f32 	[%rd11], %f110;
	ld.global.f32 	%f111, [%rd98+16];
	add.s64 	%rd105, %rd104, %rd101;
	ld.global.f32 	%f112, [%rd105];
	fma.rn.f32 	%f113, %f111, %f112, %f110;
	st.global.f32 	[%rd11], %f113;
	ld.global.f32 	%f114, [%rd98+20];
	add.s64 	%rd106, %rd105, %rd101;
	ld.global.f32 	%f115, [%rd106];
	fma.rn.f32 	%f116, %f114, %f115, %f113;
	st.global.f32 	[%rd11], %f116;
	ld.global.f32 	%f117, [%rd98+24];
	add.s64 	%rd107, %rd106, %rd101;
	ld.global.f32 	%f118, [%rd107];
	fma.rn.f32 	%f119, %f117, %f118, %f116;
	st.global.f32 	[%rd11], %f119;
	ld.global.f32 	%f120, [%rd98+28];
	add.s64 	%rd108, %rd107, %rd101;
	ld.global.f32 	%f121, [%rd108];
	fma.rn.f32 	%f203, %f120, %f121, %f119;
	st.global.f32 	[%rd11], %f203;
	add.s32 	%r223, %r223, 8;
	setp.ne.s32 	%p50, %r223, %r11;
	mov.u32 	%r225, %r11;
	@%p50 bra 	$L__BB0_73;
$L__BB0_74:
	@%p42 bra 	$L__BB0_82;
	setp.lt.u32 	%p52, %r8, 3;
	@%p52 bra 	$L__BB0_77;
	add.s32 	%r153, %r225, %r222;
	sub.s32 	%r154, %r153, %r65;
	mul.wide.s32 	%rd109, %r154, 4;
	add.s64 	%rd110, %rd4, %rd109;
	ld.global.f32 	%f122, [%rd110];
	mad.lo.s32 	%r155, %r225, %r107, %r65;
	mul.wide.s32 	%rd111, %r155, 4;
	add.s64 	%rd112, %rd6, %rd111;
	ld.global.f32 	%f123, [%rd112];
	fma.rn.f32 	%f124, %f122, %f123, %f203;
	st.global.f32 	[%rd11], %f124;
	ld.global.f32 	%f125, [%rd110+4];
	mul.wide.u32 	%rd113, %r107, 4;
	add.s64 	%rd114, %rd112, %rd113;
	ld.global.f32 	%f126, [%rd114];
	fma.rn.f32 	%f127, %f125, %f126, %f124;
	st.global.f32 	[%rd11], %f127;
	ld.global.f32 	%f128, [%rd110+8];
	add.s64 	%rd115, %rd114, %rd113;
	ld.global.f32 	%f129, [%rd115];
	fma.rn.f32 	%f130, %f128, %f129, %f127;
	st.global.f32 	[%rd11], %f130;
	ld.global.f32 	%f131, [%rd110+12];
	add.s64 	%rd116, %rd115, %rd113;
	ld.global.f32 	%f132, [%rd116];
	fma.rn.f32 	%f203, %f131, %f132, %f130;
	st.global.f32 	[%rd11], %f203;
	add.s32 	%r225, %r225, 4;
$L__BB0_77:
	setp.eq.s32 	%p53, %r9, 0;
	@%p53 bra 	$L__BB0_82;
	setp.eq.s32 	%p54, %r10, 0;
	@%p54 bra 	$L__BB0_80;
	add.s32 	%r156, %r225, %r222;
	sub.s32 	%r157, %r156, %r65;
	mul.wide.s32 	%rd117, %r157, 4;
	add.s64 	%rd118, %rd4, %rd117;
	ld.global.f32 	%f133, [%rd118];
	mad.lo.s32 	%r158, %r225, %r107, %r65;
	mul.wide.s32 	%rd119, %r158, 4;
	add.s64 	%rd120, %rd6, %rd119;
	ld.global.f32 	%f134, [%rd120];
	fma.rn.f32 	%f135, %f133, %f134, %f203;
	st.global.f32 	[%rd11], %f135;
	ld.global.f32 	%f136, [%rd118+4];
	mul.wide.u32 	%rd121, %r107, 4;
	add.s64 	%rd122, %rd120, %rd121;
	ld.global.f32 	%f137, [%rd122];
	fma.rn.f32 	%f203, %f136, %f137, %f135;
	st.global.f32 	[%rd11], %f203;
	add.s32 	%r225, %r225, 2;
$L__BB0_80:
	setp.eq.s32 	%p55, %r12, 0;
	@%p55 bra 	$L__BB0_82;
	add.s32 	%r159, %r225, %r222;
	sub.s32 	%r160, %r159, %r65;
	mul.wide.s32 	%rd123, %r160, 4;
	add.s64 	%rd124, %rd4, %rd123;
	ld.global.f32 	%f138, [%rd124];
	mad.lo.s32 	%r161, %r225, %r107, %r65;
	mul.wide.s32 	%rd125, %r161, 4;
	add.s64 	%rd126, %rd6, %rd125;
	ld.global.f32 	%f139, [%rd126];
	fma.rn.f32 	%f140, %f138, %f139, %f203;
	st.global.f32 	[%rd11], %f140;
$L__BB0_82:
	add.s32 	%r222, %r222, %r3;
	setp.lt.s32 	%p56, %r222, %r2;
	@%p56 bra 	$L__BB0_71;
$L__BB0_83:
	bar.sync 	0;
	mov.u32 	%r228, %r1;
	@%p48 bra 	$L__BB0_84;
	bra.uni 	$L__BB0_86;
$L__BB0_84:
	mov.u32 	%r227, %r1;
$L__BB0_85:
	mul.wide.s32 	%rd130, %r227, 4;
	add.s64 	%rd131, %rd4, %rd130;
	ld.global.f32 	%f142, [%rd131];
	add.s64 	%rd132, %rd6, %rd130;
	st.global.f32 	[%rd132], %f142;
	add.s32 	%r227, %r227, %r3;
	setp.lt.s32 	%p59, %r227, %r2;
	@%p59 bra 	$L__BB0_85;
	bra.uni 	$L__BB0_87;
$L__BB0_86:
	mul.wide.s32 	%rd127, %r228, 4;
	add.s64 	%rd128, %rd1, %rd127;
	ld.global.f32 	%f141, [%rd128];
	add.s64 	%rd129, %rd6, %rd127;
	st.global.f32 	[%rd129], %f141;
	add.s32 	%r228, %r228, %r3;
	setp.lt.s32 	%p58, %r228, %r2;
	@%p58 bra 	$L__BB0_86;
$L__BB0_87:
	mov.u32 	%r229, %r1;
$L__BB0_88:
	mul.wide.s32 	%rd133, %r229, 4;
	add.s64 	%rd134, %rd8, %rd133;
	ld.global.f32 	%f143, [%rd134];
	add.s64 	%rd135, %rd7, %rd133;
	st.global.f32 	[%rd135], %f143;
	add.s32 	%r229, %r229, %r3;
	setp.lt.s32 	%p60, %r229, %r2;
	@%p60 bra 	$L__BB0_88;
	bar.sync 	0;
	add.s32 	%r196, %r196, 1;
	setp.eq.s32 	%p61, %r196, %r6;
	mov.u32 	%r230, %r1;
	@%p61 bra 	$L__BB0_90;
	bra.uni 	$L__BB0_6;
$L__BB0_90:
	mul.wide.s32 	%rd136, %r230, 4;
	add.s64 	%rd137, %rd4, %rd136;
	mov.b32 	%r162, 0;
	st.global.u32 	[%rd137], %r162;
	add.s32 	%r230, %r230, %r3;
	setp.lt.s32 	%p62, %r230, %r2;
	@%p62 bra 	$L__BB0_90;
	setp.lt.s32 	%p63, %r107, 1;
	@%p63 bra 	$L__BB0_96;
	mov.b32 	%r231, 0;
$L__BB0_93:
	mul.lo.s32 	%r84, %r231, %r107;
	mov.u32 	%r232, %r1;
$L__BB0_94:
	rem.s32 	%r164, %r232, %r107;
	add.s32 	%r165, %r232, %r231;
	sub.s32 	%r166, %r165, %r164;
	mul.wide.s32 	%rd138, %r166, 4;
	add.s64 	%rd139, %rd6, %rd138;
	ld.global.f32 	%f144, [%rd139];
	add.s32 	%r167, %r164, %r84;
	mul.wide.s32 	%rd140, %r167, 4;
	add.s64 	%rd141, %rd5, %rd140;
	ld.global.f32 	%f145, [%rd141];
	mul.wide.s32 	%rd142, %r232, 4;
	add.s64 	%rd143, %rd4, %rd142;
	ld.global.f32 	%f146, [%rd143];
	fma.rn.f32 	%f147, %f144, %f145, %f146;
	st.global.f32 	[%rd143], %f147;
	add.s32 	%r232, %r232, %r3;
	setp.lt.s32 	%p64, %r232, %r2;
	@%p64 bra 	$L__BB0_94;
	add.s32 	%r231, %r231, 1;
	setp.ne.s32 	%p65, %r231, %r107;
	@%p65 bra 	$L__BB0_93;
$L__BB0_96:
	bar.sync 	0;
	mov.u32 	%r233, %r1;
$L__BB0_97:
	mul.wide.s32 	%rd144, %r233, 4;
	add.s64 	%rd145, %rd6, %rd144;
	ld.global.f32 	%f148, [%rd145];
	div.s32 	%r168, %r233, %r107;
	mul.lo.s32 	%r169, %r168, %r107;
	sub.s32 	%r170, %r233, %r169;
	mad.lo.s32 	%r171, %r170, %r107, %r168;
	mul.wide.s32 	%rd146, %r171, 4;
	add.s64 	%rd147, %rd8, %rd146;
	st.global.f32 	[%rd147], %f148;
	add.s32 	%r233, %r233, %r3;
	setp.lt.s32 	%p66, %r233, %r2;
	@%p66 bra 	$L__BB0_97;
	setp.gt.s32 	%p67, %r107, 0;
	bar.sync 	0;
	mov.u32 	%r239, %r1;
	@%p67 bra 	$L__BB0_99;
	bra.uni 	$L__BB0_112;
$L__BB0_99:
	mov.u32 	%r234, %r1;
$L__BB0_100:
	ld.param.u64 	%rd193, [_Z8block_QRPfS_S_S_S_S_S_S_S_Pii_param_8];
	setp.lt.u32 	%p69, %r6, 7;
	cvta.to.global.u64 	%rd151, %rd193;
	mul.wide.s32 	%rd152, %r234, 4;
	add.s64 	%rd12, %rd151, %rd152;
	mov.b32 	%r237, 0;
	st.global.u32 	[%rd12], %r237;
	rem.s32 	%r91, %r234, %r107;
	mov.f32 	%f207, 0f00000000;
	@%p69 bra 	$L__BB0_103;
	mov.b32 	%r235, 0;
	mov.f32 	%f207, 0f00000000;
$L__BB0_102:
	.pragma "nounroll";
	add.s32 	%r175, %r235, %r234;
	sub.s32 	%r176, %r175, %r91;
	mul.wide.s32 	%rd153, %r176, 4;
	add.s64 	%rd154, %rd4, %rd153;
	ld.global.f32 	%f151, [%rd154];
	mad.lo.s32 	%r177, %r235, %r107, %r91;
	mul.wide.s32 	%rd155, %r177, 4;
	add.s64 	%rd156, %rd8, %rd155;
	ld.global.f32 	%f152, [%rd156];
	fma.rn.f32 	%f153, %f151, %f152, %f207;
	st.global.f32 	[%rd12], %f153;
	ld.global.f32 	%f154, [%rd154+4];
	mul.wide.u32 	%rd157, %r107, 4;
	add.s64 	%rd158, %rd156, %rd157;
	ld.global.f32 	%f155, [%rd158];
	fma.rn.f32 	%f156, %f154, %f155, %f153;
	st.global.f32 	[%rd12], %f156;
	ld.global.f32 	%f157, [%rd154+8];
	add.s64 	%rd159, %rd158, %rd157;
	ld.global.f32 	%f158, [%rd159];
	fma.rn.f32 	%f159, %f157, %f158, %f156;
	st.global.f32 	[%rd12], %f159;
	ld.global.f32 	%f160, [%rd154+12];
	add.s64 	%rd160, %rd159, %rd157;
	ld.global.f32 	%f161, [%rd160];
	fma.rn.f32 	%f162, %f160, %f161, %f159;
	st.global.f32 	[%rd12], %f162;
	ld.global.f32 	%f163, [%rd154+16];
	add.s64 	%rd161, %rd160, %rd157;
	ld.global.f32 	%f164, [%rd161];
	fma.rn.f32 	%f165, %f163, %f164, %f162;
	st.global.f32 	[%rd12], %f165;
	ld.global.f32 	%f166, [%rd154+20];
	add.s64 	%rd162, %rd161, %rd157;
	ld.global.f32 	%f167, [%rd162];
	fma.rn.f32 	%f168, %f166, %f167, %f165;
	st.global.f32 	[%rd12], %f168;
	ld.global.f32 	%f169, [%rd154+24];
	add.s64 	%rd163, %rd162, %rd157;
	ld.global.f32 	%f170, [%rd163];
	fma.rn.f32 	%f171, %f169, %f170, %f168;
	st.global.f32 	[%rd12], %f171;
	ld.global.f32 	%f172, [%rd154+28];
	add.s64 	%rd164, %rd163, %rd157;
	ld.global.f32 	%f173, [%rd164];
	fma.rn.f32 	%f207, %f172, %f173, %f171;
	st.global.f32 	[%rd12], %f207;
	add.s32 	%r235, %r235, 8;
	setp.ne.s32 	%p70, %r235, %r11;
	mov.u32 	%r237, %r11;
	@%p70 bra 	$L__BB0_102;
$L__BB0_103:
	setp.eq.s32 	%p71, %r7, 0;
	@%p71 bra 	$L__BB0_111;
	setp.lt.u32 	%p72, %r8, 3;
	@%p72 bra 	$L__BB0_106;
	add.s32 	%r178, %r237, %r234;
	sub.s32 	%r179, %r178, %r91;
	mul.wide.s32 	%rd165, %r179, 4;
	add.s64 	%rd166, %rd4, %rd165;
	ld.global.f32 	%f174, [%rd166];
	mad.lo.s32 	%r180, %r237, %r107, %r91;
	mul.wide.s32 	%rd167, %r180, 4;
	add.s64 	%rd168, %rd8, %rd167;
	ld.global.f32 	%f175, [%rd168];
	fma.rn.f32 	%f176, %f174, %f175, %f207;
	st.global.f32 	[%rd12], %f176;
	ld.global.f32 	%f177, [%rd166+4];
	mul.wide.u32 	%rd169, %r107, 4;
	add.s64 	%rd170, %rd168, %rd169;
	ld.global.f32 	%f178, [%rd170];
	fma.rn.f32 	%f179, %f177, %f178, %f176;
	st.global.f32 	[%rd12], %f179;
	ld.global.f32 	%f180, [%rd166+8];
	add.s64 	%rd171, %rd170, %rd169;
	ld.global.f32 	%f181, [%rd171];
	fma.rn.f32 	%f182, %f180, %f181, %f179;
	st.global.f32 	[%rd12], %f182;
	ld.global.f32 	%f183, [%rd166+12];
	add.s64 	%rd172, %rd171, %rd169;
	ld.global.f32 	%f184, [%rd172];
	fma.rn.f32 	%f207, %f183, %f184, %f182;
	st.global.f32 	[%rd12], %f207;
	add.s32 	%r237, %r237, 4;
$L__BB0_106:
	setp.eq.s32 	%p73, %r9, 0;
	@%p73 bra 	$L__BB0_111;
	setp.eq.s32 	%p74, %r10, 0;
	@%p74 bra 	$L__BB0_109;
	add.s32 	%r181, %r237, %r234;
	sub.s32 	%r182, %r181, %r91;
	mul.wide.s32 	%rd173, %r182, 4;
	add.s64 	%rd174, %rd4, %rd173;
	ld.global.f32 	%f185, [%rd174];
	mad.lo.s32 	%r183, %r237, %r107, %r91;
	mul.wide.s32 	%rd175, %r183, 4;
	add.s64 	%rd176, %rd8, %rd175;
	ld.global.f32 	%f186, [%rd176];
	fma.rn.f32 	%f187, %f185, %f186, %f207;
	st.global.f32 	[%rd12], %f187;
	ld.global.f32 	%f188, [%rd174+4];
	mul.wide.u32 	%rd177, %r107, 4;
	add.s64 	%rd178, %rd176, %rd177;
	ld.global.f32 	%f189, [%rd178];
	fma.rn.f32 	%f207, %f188, %f189, %f187;
	st.global.f32 	[%rd12], %f207;
	add.s32 	%r237, %r237, 2;
$L__BB0_109:
	setp.eq.s32 	%p75, %r12, 0;
	@%p75 bra 	$L__BB0_111;
	add.s32 	%r184, %r237, %r234;
	sub.s32 	%r185, %r184, %r91;
	mul.wide.s32 	%rd179, %r185, 4;
	add.s64 	%rd180, %rd4, %rd179;
	ld.global.f32 	%f190, [%rd180];
	mad.lo.s32 	%r186, %r237, %r107, %r91;
	mul.wide.s32 	%rd181, %r186, 4;
	add.s64 	%rd182, %rd8, %rd181;
	ld.global.f32 	%f191, [%rd182];
	fma.rn.f32 	%f192, %f190, %f191, %f207;
	st.global.f32 	[%rd12], %f192;
$L__BB0_111:
	add.s32 	%r234, %r234, %r3;
	setp.lt.s32 	%p76, %r234, %r2;
	@%p76 bra 	$L__BB0_100;
	bra.uni 	$L__BB0_113;
$L__BB0_112:
	ld.param.u64 	%rd192, [_Z8block_QRPfS_S_S_S_S_S_S_S_Pii_param_8];
	cvta.to.global.u64 	%rd148, %rd192;
	mul.wide.s32 	%rd149, %r239, 4;
	add.s64 	%rd150, %rd148, %rd149;
	mov.b32 	%r172, 0;
	st.global.u32 	[%rd150], %r172;
	add.s32 	%r239, %r239, %r3;
	setp.lt.s32 	%p68, %r239, %r2;
	@%p68 bra 	$L__BB0_112;
$L__BB0_113:
	mov.b32 	%r187, 1;
	st.global.u32 	[%rd9], %r187;
	bar.sync 	0;
	mov.u32 	%r240, %r1;
$L__BB0_114:
	ld.param.u64 	%rd194, [_Z8block_QRPfS_S_S_S_S_S_S_S_Pii_param_8];
	cvta.to.global.u64 	%rd13, %rd194;
	div.s32 	%r188, %r240, %r107;
	mul.lo.s32 	%r189, %r188, %r107;
	sub.s32 	%r190, %r240, %r189;
	setp.ne.s32 	%p77, %r188, %r190;
	@%p77 bra 	$L__BB0_117;
	mul.wide.s32 	%rd183, %r240, 4;
	add.s64 	%rd184, %rd5, %rd183;
	ld.global.f32 	%f193, [%rd184];
	add.s64 	%rd185, %rd13, %rd183;
	ld.global.f32 	%f194, [%rd185];
	div.rn.f32 	%f195, %f193, %f194;
	cvt.f64.f32 	%fd5, %f195;
	setp.leu.f64 	%p78, %fd5, 0d3FF028F5C28F5C29;
	setp.geu.f64 	%p79, %fd5, 0d3FEFAE147AE147AE;
	and.pred  	%p80, %p78, %p79;
	@%p80 bra 	$L__BB0_117;
	mov.b32 	%r191, 0;
	st.global.u32 	[%rd9], %r191;
$L__BB0_117:
	add.s32 	%r240, %r240, %r3;
	setp.lt.s32 	%p81, %r240, %r2;
	@%p81 bra 	$L__BB0_114;
	bar.sync 	0;
	ld.global.u32 	%r192, [%rd9];
	setp.ne.s32 	%p82, %r192, 0;
	@%p82 bra 	$L__BB0_121;
	mov.u32 	%r241, %r1;
$L__BB0_120:
	mul.wide.s32 	%rd186, %r241, 4;
	add.s64 	%rd187, %rd13, %rd186;
	ld.global.f32 	%f196, [%rd187];
	add.s64 	%rd188, %rd8, %rd186;
	st.global.f32 	[%rd188], %f196;
	add.s64 	%rd189, %rd7, %rd186;
	st.global.f32 	[%rd189], %f196;
	ld.global.f32 	%f197, [%rd187];
	add.s64 	%rd190, %rd6, %rd186;
	st.global.f32 	[%rd190], %f197;
	add.s64 	%rd191, %rd5, %rd186;
	st.global.f32 	[%rd191], %f197;
	add.s32 	%r241, %r241, %r3;
	setp.lt.s32 	%p83, %r241, %r2;
	@%p83 bra 	$L__BB0_120;
$L__BB0_121:
	bar.sync 	0;
	ld.global.u32 	%r193, [%rd9];
	setp.eq.s32 	%p84, %r193, 0;
	setp.lt.u32 	%p85, %r195, 199;
	and.pred  	%p86, %p84, %p85;
	add.s32 	%r195, %r195, 1;
	@%p86 bra 	$L__BB0_4;
$L__BB0_122:
	ret;

}


// ===== COMPILED SASS (sm_100) =====

	.target	sm_100

	.elftype	@"ET_EXEC"


//--------------------- .note.nv.tkinfo           --------------------------
	.section	.note.nv.tkinfo,"",@"SHT_NOTE"
	.sectionflags	@"SHF_NOTE_NV_TKINFO"
	.tkinfo
        /*0018*/ 	.word	0x00000002
        /*0030*/ 	.string	""
        /*0030*/ 	.string	"ptxas"
        /*0030*/ 	.string	"Cuda compilation tools, release 13.0, V13.0.88"
        /*0030*/ 	.string	"Build cuda_13.0.r13.0/compiler.36424714_0"
        /*0030*/ 	.string	"-arch sm_100 -m 64 "



//--------------------- .note.nv.cuinfo           --------------------------
	.section	.note.nv.cuinfo,"",@"SHT_NOTE"
	.sectionflags	@"SHF_NOTE_NV_CUINFO"
        /*0018*/ 	.short	0x0002
        /*001a*/ 	.short	0x0064
        /*001c*/ 	.short	0x0082
	.zero		2


//--------------------- .nv.info                  --------------------------
	.section	.nv.info,"",@"SHT_CUDA_INFO"
	.align	4


	//----- nvinfo : EIATTR_REGCOUNT
	.align		4
        /*0000*/ 	.byte	0x04, 0x2f
        /*0002*/ 	.short	(.L_1 - .L_0)
	.align		4
.L_0:
        /*0004*/ 	.word	index@(_Z8block_QRPfS_S_S_S_S_S_S_S_Pii)
        /*0008*/ 	.word	0x00000020


	//----- nvinfo : EIATTR_FRAME_SIZE
	.align		4
.L_1:
        /*000c*/ 	.byte	0x04, 0x11
        /*000e*/ 	.short	(.L_3 - .L_2)
	.align		4
.L_2:
        /*0010*/ 	.word	index@($__internal_1_$__cuda_sm3x_div_rn_noftz_f32_slowpath)
        /*0014*/ 	.word	0x00000000


	//----- nvinfo : EIATTR_FRAME_SIZE
	.align		4
.L_3:
        /*0018*/ 	.byte	0x04, 0x11
        /*001a*/ 	.short	(.L_5 - .L_4)
	.align		4
.L_4:
        /*001c*/ 	.word	index@($__internal_0_$__cuda_sm20_sqrt_rn_f32_slowpath)
        /*0020*/ 	.word	0x00000000


	//----- nvinfo : EIATTR_FRAME_SIZE
	.align		4
.L_5:
        /*0024*/ 	.byte	0x04, 0x11
        /*0026*/ 	.short	(.L_7 - .L_6)
	.align		4
.L_6:
        /*0028*/ 	.word	index@(_Z8block_QRPfS_S_S_S_S_S_S_S_Pii)
        /*002c*/ 	.word	0x00000000


	//----- nvinfo : EIATTR_MIN_STACK_SIZE
	.align		4
.L_7:
        /*0030*/ 	.byte	0x04, 0x12
        /*0032*/ 	.short	(.L_9 - .L_8)
	.align		4
.L_8:
        /*0034*/ 	.word	index@(_Z8block_QRPfS_S_S_S_S_S_S_S_Pii)
        /*0038*/ 	.word	0x00000000
.L_9:


//--------------------- .nv.compat                --------------------------
	.section	.nv.compat,"",@"SHT_CUDA_COMPAT_INFO"
	.align	4
        /*0000*/ 	.byte	0x02, 0x09, 0x00, 0x00, 0x02, 0x02, 0x01, 0x00, 0x02, 0x05, 0x05, 0x00, 0x03, 0x07, 0x01, 0x01
        /*0010*/ 	.byte	0x02, 0x03, 0x00, 0x00, 0x02, 0x06, 0x01, 0x00, 0x04, 0x0b, 0x08, 0x00, 0x01, 0x00, 0x00, 0x00
        /*0020*/ 	.byte	0x00, 0x00, 0x00, 0x00


//--------------------- .nv.info._Z8block_QRPfS_S_S_S_S_S_S_S_Pii --------------------------
	.section	.nv.info._Z8block_QRPfS_S_S_S_S_S_S_S_Pii,"",@"SHT_CUDA_INFO"
	.sectionflags	@""
	.align	4


	//----- nvinfo : EIATTR_CUDA_API_VERSION
	.align		4
        /*0000*/ 	.byte	0x04, 0x37
        /*0002*/ 	.short	(.L_11 - .L_10)
.L_10:
        /*0004*/ 	.word	0x00000082


	//----- nvinfo : EIATTR_KPARAM_INFO
	.align		4
.L_11:
        /*0008*/ 	.byte	0x04, 0x17
        /*000a*/ 	.short	(.L_13 - .L_12)
.L_12:
        /*000c*/ 	.word	0x00000000
        /*0010*/ 	.short	0x000a
        /*0012*/ 	.short	0x0050
        /*0014*/ 	.byte	0x00, 0xf0, 0x11, 0x00


	//----- nvinfo : EIATTR_KPARAM_INFO
	.align		4
.L_13:
        /*0018*/ 	.byte	0x04, 0x17
        /*001a*/ 	.short	(.L_15 - .L_14)
.L_14:
        /*001c*/ 	.word	0x00000000
        /*0020*/ 	.short	0x0009
        /*0022*/ 	.short	0x0048
        /*0024*/ 	.byte	0x00, 0xf5, 0x21, 0x00


	//----- nvinfo : EIATTR_KPARAM_INFO
	.align		4
.L_15:
        /*0028*/ 	.byte	0x04, 0x17
        /*002a*/ 	.short	(.L_17 - .L_16)
.L_16:
        /*002c*/ 	.word	0x00000000
        /*0030*/ 	.short	0x0008
        /*0032*/ 	.short	0x0040
        /*0034*/ 	.byte	0x00, 0xf5, 0x21, 0x00


	//----- nvinfo : EIATTR_KPARAM_INFO
	.align		4
.L_17:
        /*0038*/ 	.byte	0x04, 0x17
        /*003a*/ 	.short	(.L_19 - .L_18)
.L_18:
        /*003c*/ 	.word	0x00000000
        /*0040*/ 	.short	0x0007
        /*0042*/ 	.short	0x0038
        /*0044*/ 	.byte	0x00, 0xf5, 0x21, 0x00


	//----- nvinfo : EIATTR_KPARAM_INFO
	.align		4
.L_19:
        /*0048*/ 	.byte	0x04, 0x17
        /*004a*/ 	.short	(.L_21 - .L_20)
.L_20:
        /*004c*/ 	.word	0x00000000
        /*0050*/ 	.short	0x0006
        /*0052*/ 	.short	0x0030
        /*0054*/ 	.byte	0x00, 0xf5, 0x21, 0x00


	//----- nvinfo : EIATTR_KPARAM_INFO
	.align		4
.L_21:
        /*0058*/ 	.byte	0x04, 0x17
        /*005a*/ 	.short	(.L_23 - .L_22)
.L_22:
        /*005c*/ 	.word	0x00000000
        /*0060*/ 	.short	0x0005
        /*0062*/ 	.short	0x0028
        /*0064*/ 	.byte	0x00, 0xf5, 0x21, 0x00


	//----- nvinfo : EIATTR_KPARAM_INFO
	.align		4
.L_23:
        /*0068*/ 	.byte	0x04, 0x17
        /*006a*/ 	.short	(.L_25 - .L_24)
.L_24:
        /*006c*/ 	.word	0x00000000
        /*0070*/ 	.short	0x0004
        /*0072*/ 	.short	0x0020
        /*0074*/ 	.byte	0x00, 0xf5, 0x21, 0x00


	//----- nvinfo : EIATTR_KPARAM_INFO
	.align		4
.L_25:
        /*0078*/ 	.byte	0x04, 0x17
        /*007a*/ 	.short	(.L_27 - .L_26)
.L_26:
        /*007c*/ 	.word	0x00000000
        /*0080*/ 	.short	0x0003
        /*0082*/ 	.short	0x0018
        /*0084*/ 	.byte	0x00, 0xf5, 0x21, 0x00


	//----- nvinfo : EIATTR_KPARAM_INFO
	.align		4
.L_27:
        /*0088*/ 	.byte	0x04, 0x17
        /*008a*/ 	.short	(.L_29 - .L_28)
.L_28:
        /*008c*/ 	.word	0x00000000
        /*0090*/ 	.short	0x0002
        /*0092*/ 	.short	0x0010
        /*0094*/ 	.byte	0x00, 0xf5, 0x21, 0x00


	//----- nvinfo : EIATTR_KPARAM_INFO
	.align		4
.L_29:
        /*0098*/ 	.byte	0x04, 0x17
        /*009a*/ 	.short	(.L_31 - .L_30)
.L_30:
        /*009c*/ 	.word	0x00000000
        /*00a0*/ 	.short	0x0001
        /*00a2*/ 	.short	0x0008
        /*00a4*/ 	.byte	0x00, 0xf5, 0x21, 0x00


	//----- nvinfo : EIATTR_KPARAM_INFO
	.align		4
.L_31:
        /*00a8*/ 	.byte	0x04, 0x17
        /*00aa*/ 	.short	(.L_33 - .L_32)
.L_32:
        /*00ac*/ 	.word	0x00000000
        /*00b0*/ 	.short	0x0000
        /*00b2*/ 	.short	0x0000
        /*00b4*/ 	.byte	0x00, 0xf5, 0x21, 0x00


	//----- nvinfo : EIATTR_SPARSE_MMA_MASK
	.align		4
.L_33:
        /*00b8*/ 	.byte	0x03, 0x50
        /*00ba*/ 	.short	0x0000


	//----- nvinfo : EIATTR_MAXREG_COUNT
	.align		4
        /*00bc*/ 	.byte	0x03, 0x1b
        /*00be*/ 	.short	0x00ff


	//----- nvinfo : EIATTR_NUM_BARRIERS
	.align		4
        /*00c0*/ 	.byte	0x02, 0x4c
        /*00c2*/ 	.byte	0x01
	.zero		1


	//----- nvinfo : EIATTR_MERCURY_ISA_VERSION
	.align		4
        /*00c4*/ 	.byte	0x03, 0x5f
        /*00c6*/ 	.short	0x0101


	//----- nvinfo : EIATTR_VRC_CTA_INIT_COUNT
	.align		4
        /*00c8*/ 	.byte	0x02, 0x4a
	.zero		1
	.zero		1


	//----- nvinfo : EIATTR_EXIT_INSTR_OFFSETS
	.align		4
        /*00cc*/ 	.byte	0x04, 0x1c
        /*00ce*/ 	.short	(.L_35 - .L_34)


	//   ....[0]....
.L_34:
        /*00d0*/ 	.word	0x00000080


	//   ....[1]....
        /*00d4*/ 	.word	0x000047b0


	//----- nvinfo : EIATTR_CRS_STACK_SIZE
	.align		4
.L_35:
        /*00d8*/ 	.byte	0x04, 0x1e
        /*00da*/ 	.short	(.L_37 - .L_36)
.L_36:
        /*00dc*/ 	.word	0x00000000


	//----- nvinfo : EIATTR_CBANK_PARAM_SIZE
	.align		4
.L_37:
        /*00e0*/ 	.byte	0x03, 0x19
        /*00e2*/ 	.short	0x0054


	//----- nvinfo : EIATTR_PARAM_CBANK
	.align		4
        /*00e4*/ 	.byte	0x04, 0x0a
        /*00e6*/ 	.short	(.L_39 - .L_38)
	.align		4
.L_38:
        /*00e8*/ 	.word	index@(.nv.constant0._Z8block_QRPfS_S_S_S_S_S_S_S_Pii)
        /*00ec*/ 	.short	0x0380
        /*00ee*/ 	.short	0x0054


	//----- nvinfo : EIATTR_SW_WAR
	.align		4
.L_39:
        /*00f0*/ 	.byte	0x04, 0x36
        /*00f2*/ 	.short	(.L_41 - .L_40)
.L_40:
        /*00f4*/ 	.word	0x00000008
.L_41:


//--------------------- .nv.callgraph             --------------------------
	.section	.nv.callgraph,"",@"SHT_CUDA_CALLGRAPH"
	.align	4
	.sectionentsize	8
	.align		4
        /*0000*/ 	.word	0x00000000
	.align		4
        /*0004*/ 	.word	0xffffffff
	.align		4
        /*0008*/ 	.word	0x00000000
	.align		4
        /*000c*/ 	.word	0xfffffffe
	.align		4
        /*0010*/ 	.word	0x00000000
	.align		4
        /*0014*/ 	.word	0xfffffffd
	.align		4
        /*0018*/ 	.word	0x00000000
	.align		4
        /*001c*/ 	.word	0xfffffffc


//--------------------- .text._Z8block_QRPfS_S_S_S_S_S_S_S_Pii --------------------------
	.section	.text._Z8block_QRPfS_S_S_S_S_S_S_S_Pii,"ax",@progbits
	.align	128
        .global         _Z8block_QRPfS_S_S_S_S_S_S_S_Pii
        .type           _Z8block_QRPfS_S_S_S_S_S_S_S_Pii,@function
        .size           _Z8block_QRPfS_S_S_S_S_S_S_S_Pii,(.L_x_116 - _Z8block_QRPfS_S_S_S_S_S_S_S_Pii)
        .other          _Z8block_QRPfS_S_S_S_S_S_S_S_Pii,@"STO_CUDA_ENTRY STV_DEFAULT"
_Z8block_QRPfS_S_S_S_S_S_S_S_Pii:
.text._Z8block_QRPfS_S_S_S_S_S_S_S_Pii:
[----:B------:R-:W-:Y:S01]  /*0000*/  LDC R1, c[0x0][0x37c] ;  /* 0x0000df00ff017b82 */ /* 0x000fe20000000800 */
[----:B------:R-:W0:Y:S07]  /*0010*/  S2R R5, SR_TID.X ;  /* 0x0000000000057919 */ /* 0x000e2e0000002100 */
[----:B------:R-:W1:Y:S01]  /*0020*/  LDC R9, c[0x0][0x3d0] ;  /* 0x0000f400ff097b82 */ /* 0x000e620000000800 */
[----:B------:R-:W2:Y:S07]  /*0030*/  LDCU.64 UR6, c[0x0][0x358] ;  /* 0x00006b00ff0677ac */ /* 0x000eae0008000a00 */
[----:B------:R-:W2:Y:S01]  /*0040*/  LDC.64 R2, c[0x0][0x3c8] ;  /* 0x0000f200ff027b82 */ /* 0x000ea20000000a00 */
[----:B-1----:R-:W-:-:S05]  /*0050*/  IMAD R4, R9, R9, RZ ;  /* 0x0000000909047224 */ /* 0x002fca00078e02ff */
[----:B0-----:R-:W-:Y:S01]  /*0060*/  ISETP.GE.U32.AND P0, PT, R5, R4, PT ;  /* 0x000000040500720c */ /* 0x001fe20003f06070 */
[----:B--2---:R0:W-:-:S12]  /*0070*/  STG.E desc[UR6][R2.64], RZ ;  /* 0x000000ff02007986 */ /* 0x0041d8000c101906 */
[----:B0-----:R-:W-:Y:S05]  /*0080*/  @P0 EXIT ;  /* 0x000000000000094d */ /* 0x001fea0003800000 */
[----:B------:R-:W0:Y:S01]  /*0090*/  LDC.64 R18, c[0x0][0x3a0] ;  /* 0x0000e800ff127b82 */ /* 0x000e220000000a00 */
[----:B------:R-:W-:Y:S01]  /*00a0*/  BSSY.RECONVERGENT B0, `(.L_x_0) ;  /* 0x0000011000007945 */ /* 0x000fe20003800200 */
[----:B------:R-:W1:Y:S06]  /*00b0*/  LDCU UR5, c[0x0][0x360] ;  /* 0x00006c00ff0577ac */ /* 0x000e6c0008000800 */
[----:B------:R-:W2:Y:S08]  /*00c0*/  LDC.64 R14, c[0x0][0x380] ;  /* 0x0000e000ff0e7b82 */ /* 0x000eb00000000a00 */
[----:B------:R-:W3:Y:S08]  /*00d0*/  LDC.64 R16, c[0x0][0x388] ;  /* 0x0000e200ff107b82 */ /* 0x000ef00000000a00 */
[----:B-1----:R-:W4:Y:S02]  /*00e0*/  LDC.64 R20, c[0x0][0x3b8] ;  /* 0x0000ee00ff147b82 */ /* 0x002f240000000a00 */
.L_x_1:
[----:B--2---:R-:W-:-:S05]  /*00f0*/  IMAD.WIDE R2, R5, 0x4, R14 ;  /* 0x0000000405027825 */ /* 0x004fca00078e020e */
[----:B-1----:R-:W2:Y:S01]  /*0100*/  LDG.E R23, desc[UR6][R2.64] ;  /* 0x0000000602177981 */ /* 0x002ea2000c1e1900 */
[----:B---3--:R-:W-:-:S04]  /*0110*/  IMAD.WIDE R6, R5, 0x4, R16 ;  /* 0x0000000405067825 */ /* 0x008fc800078e0210 */
[C---:B0-----:R-:W-:Y:S01]  /*0120*/  IMAD.WIDE R10, R5.reuse, 0x4, R18 ;  /* 0x00000004050a7825 */ /* 0x041fe200078e0212 */
[----:B--2---:R1:W-:Y:S04]  /*0130*/  STG.E desc[UR6][R6.64], R23 ;  /* 0x0000001706007986 */ /* 0x0043e8000c101906 */
[----:B------:R1:W-:Y:S04]  /*0140*/  STG.E desc[UR6][R10.64], R23 ;  /* 0x000000170a007986 */ /* 0x0003e8000c101906 */
[----:B------:R-:W2:Y:S01]  /*0150*/  LDG.E R25, desc[UR6][R2.64] ;  /* 0x0000000602197981 */ /* 0x000ea2000c1e1900 */
[C---:B----4-:R-:W-:Y:S01]  /*0160*/  IMAD.WIDE R12, R5.reuse, 0x4, R20 ;  /* 0x00000004050c7825 */ /* 0x050fe200078e0214 */
[----:B------:R-:W-:-:S04]  /*0170*/  IADD3 R5, PT, PT, R5, UR5, RZ ;  /* 0x0000000505057c10 */ /* 0x000fc8000fffe0ff */
[----:B------:R-:W-:Y:S01]  /*0180*/  ISETP.GE.AND P0, PT, R5, R4, PT ;  /* 0x000000040500720c */ /* 0x000fe20003f06270 */
[----:B--2---:R1:W-:-:S12]  /*0190*/  STG.E desc[UR6][R12.64], R25 ;  /* 0x000000190c007986 */ /* 0x0043d8000c101906 */
[----:B------:R-:W-:Y:S05]  /*01a0*/  @!P0 BRA `(.L_x_1) ;  /* 0xfffffffc00d08947 */ /* 0x000fea000383ffff */
[----:B------:R-:W-:Y:S05]  /*01b0*/  BSYNC.RECONVERGENT B0 ;  /* 0x0000000000007941 */ /* 0x000fea0003800200 */
.L_x_0:
[----:B------:R-:W-:Y:S01]  /*01c0*/  I2FP.F32.S32 R0, R9 ;  /* 0x0000000900007245 */ /* 0x000fe20000201400 */
[C---:B------:R-:W-:Y:S01]  /*01d0*/  VIADD R5, R9.reuse, 0xffffffff ;  /* 0xffffffff09057836 */ /* 0x040fe20000000000 */
[C---:B-1----:R-:W-:Y:S02]  /*01e0*/  LOP3.LUT R6, R9.reuse, 0x7, RZ, 0xc0, !PT ;  /* 0x0000000709067812 */ /* 0x042fe400078ec0ff */
[----:B------:R-:W0:Y:S01]  /*01f0*/  F2F.F64.F32 R12, R0 ;  /* 0x00000000000c7310 */ /* 0x000e220000201800 */
[C---:B------:R-:W-:Y:S02]  /*0200*/  LOP3.LUT R7, R9.reuse, 0x3, RZ, 0xc0, !PT ;  /* 0x0000000309077812 */ /* 0x040fe400078ec0ff */
[C---:B------:R-:W-:Y:S01]  /*0210*/  LOP3.LUT R8, R9.reuse, 0x7ffffff8, RZ, 0xc0, !PT ;  /* 0x7ffffff809087812 */ /* 0x040fe200078ec0ff */
[----:B------:R-:W-:Y:S01]  /*0220*/  VIADD R11, R6, 0xffffffff ;  /* 0xffffffff060b7836 */ /* 0x000fe20000000000 */
[----:B------:R-:W-:Y:S02]  /*0230*/  LOP3.LUT R9, R9, 0x1, RZ, 0xc0, !PT ;  /* 0x0000000109097812 */ /* 0x000fe400078ec0ff */
[----:B------:R-:W-:-:S02]  /*0240*/  MOV R10, RZ ;  /* 0x000000ff000a7202 */ /* 0x000fc40000000f00 */
[----:B------:R-:W-:Y:S01]  /*0250*/  IADD3 R18, PT, PT, R7, -0x1, RZ ;  /* 0xffffffff07127810 */ /* 0x000fe20007ffe0ff */
[----:B0-----:R-:W-:-:S11]  /*0260*/  DMUL R12, R12, 0.5 ;  /* 0x3fe000000c0c7828 */ /* 0x001fd60000000000 */
.L_x_101:
[----:B0-----:R-:W0:Y:S01]  /*0270*/  LDCU UR4, c[0x0][0x3d0] ;  /* 0x00007a00ff0477ac */ /* 0x001e220008000800 */
[----:B--2---:R-:W1:Y:S01]  /*0280*/  S2R R14, SR_TID.X ;  /* 0x00000000000e7919 */ /* 0x004e620000002100 */
[----:B0--3--:R-:W-:-:S05]  /*0290*/  IMAD.U32 R0, RZ, RZ, UR4 ;  /* 0x00000004ff007e24 */ /* 0x009fca000f8e00ff */
[----:B------:R-:W-:Y:S02]  /*02a0*/  ISETP.GE.AND P0, PT, R0, 0x2, PT ;  /* 0x000000020000780c */ /* 0x000fe40003f06270 */
[----:B-1----:R-:W-:-:S11]  /*02b0*/  MOV R17, R14 ;  /* 0x0000000e00117202 */ /* 0x002fd60000000f00 */
[----:B------:R-:W-:Y:S05]  /*02c0*/  @!P0 BRA `(.L_x_2) ;  /* 0x0000002c00888947 */ /* 0x000fea0003800000 */
[----:B------:R-:W-:-:S07]  /*02d0*/  IMAD.MOV.U32 R16, RZ, RZ, RZ ;  /* 0x000000ffff107224 */ /* 0x000fce00078e00ff */
.L_x_74:
[----:B------:R-:W0:Y:S08]  /*02e0*/  LDC R15, c[0x0][0x3d0] ;  /* 0x0000f400ff0f7b82 */ /* 0x000e300000000800 */
[----:B------:R-:W1:Y:S08]  /*02f0*/  LDC.64 R2, c[0x0][0x380] ;  /* 0x0000e000ff027b82 */ /* 0x000e700000000a00 */
[----:B--2---:R-:W2:Y:S01]  /*0300*/  LDC R17, c[0x0][0x3d0] ;  /* 0x0000f400ff117b82 */ /* 0x004ea20000000800 */
[-C--:B0-----:R-:W-:Y:S01]  /*0310*/  IMAD R21, R16, R15.reuse, R16 ;  /* 0x0000000f10157224 */ /* 0x081fe200078e0210 */
[----:B------:R-:W-:-:S04]  /*0320*/  IABS R15, R15 ;  /* 0x0000000f000f7213 */ /* 0x000fc80000000000 */
[----:B------:R-:W0:Y:S01]  /*0330*/  I2F.RP R22, R15 ;  /* 0x0000000f00167306 */ /* 0x000e220000209400 */
[----:B-1----:R-:W-:Y:S01]  /*0340*/  IMAD.WIDE.U32 R20, R21, 0x4, R2 ;  /* 0x0000000415147825 */ /* 0x002fe200078e0002 */
[----:B------:R-:W-:Y:S04]  /*0350*/  BSSY.RECONVERGENT B0, `(.L_x_3) ;  /* 0x000002d000007945 */ /* 0x000fe80003800200 */
[----:B------:R1:W5:Y:S01]  /*0360*/  LDG.E R0, desc[UR6][R20.64] ;  /* 0x0000000614007981 */ /* 0x000362000c1e1900 */
[----:B--2---:R-:W-:Y:S01]  /*0370*/  ISETP.NE.AND P1, PT, R17, RZ, PT ;  /* 0x000000ff1100720c */ /* 0x004fe20003f25270 */
[----:B0-----:R-:W0:Y:S01]  /*0380*/  MUFU.RCP R22, R22 ;  /* 0x0000001600167308 */ /* 0x001e220000001000 */
[----:B-1----:R-:W-:Y:S01]  /*0390*/  IABS R20, R17 ;  /* 0x0000001100147213 */ /* 0x002fe20000000000 */
[----:B------:R-:W-:Y:S01]  /*03a0*/  IMAD.MOV.U32 R21, RZ, RZ, R14 ;  /* 0x000000ffff157224 */ /* 0x000fe200078e000e */
[----:B0-----:R-:W-:-:S05]  /*03b0*/  IADD3 R2, PT, PT, R22, 0xffffffe, RZ ;  /* 0x0ffffffe16027810 */ /* 0x001fca0007ffe0ff */
[----:B------:R0:W1:Y:S02]  /*03c0*/  F2I.FTZ.U32.TRUNC.NTZ R3, R2 ;  /* 0x0000000200037305 */ /* 0x000064000021f000 */
[----:B0-----:R-:W-:Y:S02]  /*03d0*/  HFMA2 R2, -RZ, RZ, 0, 0 ;  /* 0x00000000ff027431 */ /* 0x001fe400000001ff */
[----:B-1----:R-:W-:-:S04]  /*03e0*/  IMAD.MOV R24, RZ, RZ, -R3 ;  /* 0x000000ffff187224 */ /* 0x002fc800078e0a03 */
[----:B------:R-:W-:-:S04]  /*03f0*/  IMAD R19, R24, R15, RZ ;  /* 0x0000000f18137224 */ /* 0x000fc800078e02ff */
[----:B------:R-:W-:-:S07]  /*0400*/  IMAD.HI.U32 R19, R3, R19, R2 ;  /* 0x0000001303137227 */ /* 0x000fce00078e0002 */
.L_x_6:
[----:B------:R-:W-:Y:S01]  /*0410*/  IABS R22, R21 ;  /* 0x0000001500167213 */ /* 0x000fe20000000000 */
[----:B------:R-:W-:Y:S04]  /*0420*/  BSSY.RECONVERGENT B1, `(.L_x_4) ;  /* 0x000001c000017945 */ /* 0x000fe80003800200 */
[----:B01----:R-:W-:-:S05]  /*0430*/  IMAD.HI.U32 R2, R19, R22, RZ ;  /* 0x0000001613027227 */ /* 0x003fca00078e00ff */
[----:B------:R-:W-:-:S05]  /*0440*/  IADD3 R3, PT, PT, -R2, RZ, RZ ;  /* 0x000000ff02037210 */ /* 0x000fca0007ffe1ff */
[----:B------:R-:W-:Y:S01]  /*0450*/  IMAD R22, R20, R3, R22 ;  /* 0x0000000314167224 */ /* 0x000fe200078e0216 */
[----:B------:R-:W-:-:S04]  /*0460*/  LOP3.LUT R3, R21, R17, RZ, 0x3c, !PT ;  /* 0x0000001115037212 */ /* 0x000fc800078e3cff */
[----:B------:R-:W-:Y:S02]  /*0470*/  ISETP.GT.U32.AND P2, PT, R15, R22, PT ;  /* 0x000000160f00720c */ /* 0x000fe40003f44070 */
[----:B------:R-:W-:-:S11]  /*0480*/  ISETP.GE.AND P3, PT, R3, RZ, PT ;  /* 0x000000ff0300720c */ /* 0x000fd60003f66270 */
[----:B------:R-:W-:Y:S01]  /*0490*/  @!P2 IMAD.IADD R22, R22, 0x1, -R20 ;  /* 0x000000011616a824 */ /* 0x000fe200078e0a14 */
[----:B------:R-:W-:-:S04]  /*04a0*/  @!P2 IADD3 R2, PT, PT, R2, 0x1, RZ ;  /* 0x000000010202a810 */ /* 0x000fc80007ffe0ff */
[----:B------:R-:W-:-:S13]  /*04b0*/  ISETP.GE.U32.AND P0, PT, R22, R15, PT ;  /* 0x0000000f1600720c */ /* 0x000fda0003f06070 */
[----:B------:R-:W-:-:S05]  /*04c0*/  @P0 VIADD R2, R2, 0x1 ;  /* 0x0000000102020836 */ /* 0x000fca0000000000 */
[----:B------:R-:W-:-:S05]  /*04d0*/  MOV R22, R2 ;  /* 0x0000000200167202 */ /* 0x000fca0000000f00 */
[----:B------:R-:W-:Y:S01]  /*04e0*/  @!P3 IMAD.MOV R22, RZ, RZ, -R22 ;  /* 0x000000ffff16b224 */ /* 0x000fe200078e0a16 */
[----:B------:R-:W-:-:S04]  /*04f0*/  @!P1 LOP3.LUT R22, RZ, R17, RZ, 0x33, !PT ;  /* 0x00000011ff169212 */ /* 0x000fc800078e33ff */
[----:B------:R-:W-:-:S05]  /*0500*/  IADD3 R2, PT, PT, -R22, RZ, RZ ;  /* 0x000000ff16027210 */ /* 0x000fca0007ffe1ff */
[----:B------:R-:W-:-:S05]  /*0510*/  IMAD R25, R17, R2, R21 ;  /* 0x0000000211197224 */ /* 0x000fca00078e0215 */
[----:B------:R-:W-:-:S04]  /*0520*/  ISETP.NE.AND P0, PT, R25, R22, PT ;  /* 0x000000161900720c */ /* 0x000fc80003f05270 */
[----:B------:R-:W-:-:S13]  /*0530*/  ISETP.GE.OR P0, PT, R25, R16, P0 ;  /* 0x000000101900720c */ /* 0x000fda0000706670 */
[----:B------:R-:W0:Y:S01]  /*0540*/  @!P0 LDC.64 R2, c[0x0][0x380] ;  /* 0x0000e000ff028b82 */ /* 0x000e220000000a00 */
[----:B------:R-:W-:Y:S02]  /*0550*/  @!P0 IMAD.MOV.U32 R23, RZ, RZ, 0x3f800000 ;  /* 0x3f800000ff178424 */ /* 0x000fe400078e00ff */
[----:B0-----:R-:W-:-:S05]  /*0560*/  @!P0 IMAD.WIDE R2, R21, 0x4, R2 ;  /* 0x0000000415028825 */ /* 0x001fca00078e0202 */
[----:B------:R0:W-:Y:S01]  /*0570*/  @!P0 STG.E desc[UR6][R2.64], R23 ;  /* 0x0000001702008986 */ /* 0x0001e2000c101906 */
[----:B------:R-:W-:Y:S05]  /*0580*/  @!P0 BRA `(.L_x_5) ;  /* 0x0000000000148947 */ /* 0x000fea0003800000 */
[----:B0-----:R-:W-:-:S04]  /*0590*/  VIMNMX R3, PT, PT, R22, R25, PT ;  /* 0x0000001916037248 */ /* 0x001fc80003fe0100 */
[----:B------:R-:W-:-:S13]  /*05a0*/  ISETP.GE.AND P0, PT, R3, R16, PT ;  /* 0x000000100300720c */ /* 0x000fda0003f06270 */
[----:B------:R-:W0:Y:S02]  /*05b0*/  @!P0 LDC.64 R2, c[0x0][0x380] ;  /* 0x0000e000ff028b82 */ /* 0x000e240000000a00 */
[----:B0-----:R-:W-:-:S05]  /*05c0*/  @!P0 IMAD.WIDE R2, R21, 0x4, R2 ;  /* 0x0000000415028825 */ /* 0x001fca00078e0202 */
[----:B------:R1:W-:Y:S02]  /*05d0*/  @!P0 STG.E desc[UR6][R2.64], RZ ;  /* 0x000000ff02008986 */ /* 0x0003e4000c101906 */
.L_x_5:
[----:B------:R-:W-:Y:S05]  /*05e0*/  BSYNC.RECONVERGENT B1 ;  /* 0x0000000000017941 */ /* 0x000fea0003800200 */
.L_x_4:
[----:B------:R-:W-:-:S04]  /*05f0*/  IADD3 R21, PT, PT, R21, UR5, RZ ;  /* 0x0000000515157c10 */ /* 0x000fc8000fffe0ff */
[----:B------:R-:W-:-:S13]  /*0600*/  ISETP.GE.AND P0, PT, R21, R4, PT ;  /* 0x000000041500720c */ /* 0x000fda0003f06270 */
[----:B------:R-:W-:Y:S05]  /*0610*/  @!P0 BRA `(.L_x_6) ;  /* 0xfffffffc007c8947 */ /* 0x000fea000383ffff */
[----:B------:R-:W-:Y:S05]  /*0620*/  BSYNC.RECONVERGENT B0 ;  /* 0x0000000000007941 */ /* 0x000fea0003800200 */
.L_x_3:
[----:B------:R-:W-:Y:S01]  /*0630*/  BAR.SYNC.DEFER_BLOCKING 0x0 ;  /* 0x0000000000007b1d */ /* 0x000fe20000010000 */
[----:B------:R-:W-:-:S07]  /*0640*/  IMAD.MOV.U32 R15, RZ, RZ, R14 ;  /* 0x000000ffff0f7224 */ /* 0x000fce00078e000e */
[----:B01----:R-:W0:Y:S01]  /*0650*/  LDC.64 R2, c[0x0][0x380] ;  /* 0x0000e000ff027b82 */ /* 0x003e220000000a00 */
[----:B------:R-:W-:Y:S01]  /*0660*/  BSSY.RECONVERGENT B0, `(.L_x_7) ;  /* 0x000000f000007945 */ /* 0x000fe20003800200 */
[----:B------:R-:W1:Y:S06]  /*0670*/  LDCU UR4, c[0x0][0x3d0] ;  /* 0x00007a00ff0477ac */ /* 0x000e6c0008000800 */
[----:B------:R-:W2:Y:S02]  /*0680*/  LDC.64 R20, c[0x0][0x390] ;  /* 0x0000e400ff147b82 */ /* 0x000ea40000000a00 */
.L_x_10:
[----:B-1----:R-:W-:Y:S01]  /*0690*/  ISETP.GE.AND P0, PT, R15, UR4, PT ;  /* 0x000000040f007c0c */ /* 0x002fe2000bf06270 */
[----:B------:R-:W-:-:S12]  /*06a0*/  BSSY.RECONVERGENT B1, `(.L_x_8) ;  /* 0x0000007000017945 */ /* 0x000fd80003800200 */
[----:B------:R-:W-:Y:S05]  /*06b0*/  @P0 BRA `(.L_x_9) ;  /* 0x0000000000140947 */ /* 0x000fea0003800000 */
[----:B------:R-:W-:-:S04]  /*06c0*/  IMAD R25, R15, UR4, R16 ;  /* 0x000000040f197c24 */ /* 0x000fc8000f8e0210 */
[----:B0-----:R-:W-:-:S06]  /*06d0*/  IMAD.WIDE R24, R25, 0x4, R2 ;  /* 0x0000000419187825 */ /* 0x001fcc00078e0202 */
[----:B------:R-:W3:Y:S01]  /*06e0*/  LDG.E R25, desc[UR6][R24.64] ;  /* 0x0000000618197981 */ /* 0x000ee2000c1e1900 */
[----:B--2---:R-:W-:-:S05]  /*06f0*/  IMAD.WIDE R22, R15, 0x4, R20 ;  /* 0x000000040f167825 */ /* 0x004fca00078e0214 */
[----:B---3--:R1:W-:Y:S02]  /*0700*/  STG.E desc[UR6][R22.64], R25 ;  /* 0x0000001916007986 */ /* 0x0083e4000c101906 */
.L_x_9:
[----:B------:R-:W-:Y:S05]  /*0710*/  BSYNC.RECONVERGENT B1 ;  /* 0x0000000000017941 */ /* 0x000fea0003800200 */
.L_x_8:
[----:B------:R-:W-:-:S04]  /*0720*/  IADD3 R15, PT, PT, R15, UR5, RZ ;  /* 0x000000050f0f7c10 */ /* 0x000fc8000fffe0ff */
[----:B------:R-:W-:-:S13]  /*0730*/  ISETP.GE.AND P0, PT, R15, R4, PT ;  /* 0x000000040f00720c */ /* 0x000fda0003f06270 */
[----:B------:R-:W-:Y:S05]  /*0740*/  @!P0 BRA `(.L_x_10) ;  /* 0xfffffffc00d08947 */ /* 0x000fea000383ffff */
[----:B------:R-:W-:Y:S05]  /*0750*/  BSYNC.RECONVERGENT B0 ;  /* 0x0000000000007941 */ /* 0x000fea0003800200 */
.L_x_7:
[----:B0-----:R-:W0:Y:S01]  /*0760*/  LDC.64 R2, c[0x0][0x390] ;  /* 0x0000e400ff027b82 */ /* 0x001e220000000a00 */
[----:B------:R-:W-:Y:S01]  /*0770*/  BSSY.RECONVERGENT B0, `(.L_x_11) ;  /* 0x0000010000007945 */ /* 0x000fe20003800200 */
[----:B------:R-:W-:Y:S01]  /*0780*/  IMAD.MOV.U32 R15, RZ, RZ, R14 ;  /* 0x000000ffff0f7224 */ /* 0x000fe200078e000e */
[----:B------:R-:W3:Y:S05]  /*0790*/  LDCU UR4, c[0x0][0x3d0] ;  /* 0x00007a00ff0477ac */ /* 0x000eea0008000800 */
[----:B--2---:R-:W2:Y:S02]  /*07a0*/  LDC.64 R20, c[0x0][0x398] ;  /* 0x0000e600ff147b82 */ /* 0x004ea40000000a00 */
.L_x_14:
[----:B---3--:R-:W-:Y:S01]  /*07b0*/  ISETP.GE.AND P0, PT, R15, UR4, PT ;  /* 0x000000040f007c0c */ /* 0x008fe2000bf06270 */
[----:B------:R-:W-:-:S12]  /*07c0*/  BSSY.RECONVERGENT B1, `(.L_x_12) ;  /* 0x0000007000017945 */ /* 0x000fd80003800200 */
[----:B------:R-:W-:Y:S05]  /*07d0*/  @P0 BRA `(.L_x_13) ;  /* 0x0000000000140947 */ /* 0x000fea0003800000 */
[----:B01----:R-:W-:-:S06]  /*07e0*/  IMAD.WIDE R24, R15, 0x4, R2 ;  /* 0x000000040f187825 */ /* 0x003fcc00078e0202 */
[----:B------:R-:W3:Y:S01]  /*07f0*/  LDG.E R24, desc[UR6][R24.64] ;  /* 0x0000000618187981 */ /* 0x000ee2000c1e1900 */
[----:B--2---:R-:W-:-:S04]  /*0800*/  IMAD.WIDE R22, R15, 0x4, R20 ;  /* 0x000000040f167825 */ /* 0x004fc800078e0214 */
[----:B---3--:R-:W-:-:S05]  /*0810*/  FMUL R17, R24, R24 ;  /* 0x0000001818117220 */ /* 0x008fca0000400000 */
[----:B------:R3:W-:Y:S02]  /*0820*/  STG.E desc[UR6][R22.64], R17 ;  /* 0x0000001116007986 */ /* 0x0007e4000c101906 */
.L_x_13:
[----:B------:R-:W-:Y:S05]  /*0830*/  BSYNC.RECONVERGENT B1 ;  /* 0x0000000000017941 */ /* 0x000fea0003800200 */
.L_x_12:
[----:B------:R-:W-:-:S04]  /*0840*/  IADD3 R15, PT, PT, R15, UR5, RZ ;  /* 0x000000050f0f7c10 */ /* 0x000fc8000fffe0ff */
[----:B------:R-:W-:-:S13]  /*0850*/  ISETP.GE.AND P0, PT, R15, R4, PT ;  /* 0x000000040f00720c */ /* 0x000fda0003f06270 */
[----:B------:R-:W-:Y:S05]  /*0860*/  @!P0 BRA `(.L_x_14) ;  /* 0xfffffffc00d08947 */ /* 0x000fea000383ffff */
[----:B------:R-:W-:Y:S05]  /*0870*/  BSYNC.RECONVERGENT B0 ;  /* 0x0000000000007941 */ /* 0x000fea0003800200 */
.L_x_11:
[----:B------:R-:W-:Y:S01]  /*0880*/  BAR.SYNC.DEFER_BLOCKING 0x0 ;  /* 0x0000000000007b1d */ /* 0x000fe20000010000 */
[----:B------:R-:W-:-:S05]  /*0890*/  IMAD.MOV.U32 R15, RZ, RZ, 0x1 ;  /* 0x00000001ff0f7424 */ /* 0x000fca00078e00ff */
[----:B------:R-:W-:-:S14]  /*08a0*/  DSETP.GT.AND P1, PT, R12, RZ, PT ;  /* 0x000000ff0c00722a */ /* 0x000fdc0003f24000 */
[----:B------:R-:W-:Y:S05]  /*08b0*/  @!P1 BRA `(.L_x_15) ;  /* 0x0000000000f49947 */ /* 0x000fea0003800000 */
[----:B------:R-:W-:Y:S01]  /*08c0*/  MOV R15, 0x1 ;  /* 0x00000001000f7802 */ /* 0x000fe20000000f00 */
[----:B------:R-:W-:-:S06]  /*08d0*/  UMOV UR4, URZ ;  /* 0x000000ff00047c82 */ /* 0x000fcc0008000000 */
.L_x_22:
[----:B------:R-:W-:Y:S01]  /*08e0*/  BSSY.RECONVERGENT B0, `(.L_x_16) ;  /* 0x000002c000007945 */ /* 0x000fe20003800200 */
[----:B-1-3--:R-:W-:Y:S01]  /*08f0*/  IMAD.SHL.U32 R23, R15, 0x2, RZ ;  /* 0x000000020f177824 */ /* 0x00afe200078e00ff */
[----:B------:R-:W-:-:S07]  /*0900*/  MOV R17, R14 ;  /* 0x0000000e00117202 */ /* 0x000fce0000000f00 */
.L_x_19:
[----:B-1----:R-:W1:Y:S01]  /*0910*/  LDC R22, c[0x0][0x3d0] ;  /* 0x0000f400ff167b82 */ /* 0x002e620000000800 */
[----:B------:R-:W-:Y:S01]  /*0920*/  BSSY.RECONVERGENT B1, `(.L_x_17) ;  /* 0x0000024000017945 */ /* 0x000fe20003800200 */
[----:B-1----:R-:W-:-:S13]  /*0930*/  ISETP.GE.AND P0, PT, R17, R22, PT ;  /* 0x000000161100720c */ /* 0x002fda0003f06270 */
[----:B------:R-:W-:Y:S05]  /*0940*/  @P0 BRA `(.L_x_18) ;  /* 0x0000000000840947 */ /* 0x000fea0003800000 */
[----:B------:R-:W-:Y:S02]  /*0950*/  IABS R19, R23 ;  /* 0x0000001700137213 */ /* 0x000fe40000000000 */
[----:B------:R-:W-:Y:S02]  /*0960*/  ISETP.GE.AND P3, PT, R17, RZ, PT ;  /* 0x000000ff1100720c */ /* 0x000fe40003f66270 */
[----:B--2---:R-:W1:Y:S01]  /*0970*/  I2F.RP R20, R19 ;  /* 0x0000001300147306 */ /* 0x004e620000209400 */
[----:B------:R-:W-:-:S07]  /*0980*/  ISETP.NE.AND P2, PT, R23, RZ, PT ;  /* 0x000000ff1700720c */ /* 0x000fce0003f45270 */
[----:B-1----:R-:W0:Y:S02]  /*0990*/  MUFU.RCP R20, R20 ;  /* 0x0000001400147308 */ /* 0x002e240000001000 */
[----:B0-----:R-:W-:Y:S01]  /*09a0*/  VIADD R2, R20, 0xffffffe ;  /* 0x0ffffffe14027836 */ /* 0x001fe20000000000 */
[----:B------:R-:W-:-:S05]  /*09b0*/  IABS R20, R17 ;  /* 0x0000001100147213 */ /* 0x000fca0000000000 */
[----:B------:R0:W1:Y:S02]  /*09c0*/  F2I.FTZ.U32.TRUNC.NTZ R3, R2 ;  /* 0x0000000200037305 */ /* 0x000064000021f000 */
[----:B0-----:R-:W-:Y:S01]  /*09d0*/  IMAD.MOV.U32 R2, RZ, RZ, RZ ;  /* 0x000000ffff027224 */ /* 0x001fe200078e00ff */
[----:B-1----:R-:W-:-:S05]  /*09e0*/  IADD3 R24, PT, PT, RZ, -R3, RZ ;  /* 0x80000003ff187210 */ /* 0x002fca0007ffe0ff */
[----:B------:R-:W-:Y:S01]  /*09f0*/  IMAD R21, R24, R19, RZ ;  /* 0x0000001318157224 */ /* 0x000fe200078e02ff */
[----:B------:R-:W-:-:S03]  /*0a00*/  IABS R24, R23 ;  /* 0x0000001700187213 */ /* 0x000fc60000000000 */
[----:B------:R-:W-:Y:S01]  /*0a10*/  IMAD.HI.U32 R3, R3, R21, R2 ;  /* 0x0000001503037227 */ /* 0x000fe200078e0002 */
[----:B------:R-:W-:-:S05]  /*0a20*/  IADD3 R21, PT, PT, RZ, -R24, RZ ;  /* 0x80000018ff157210 */ /* 0x000fca0007ffe0ff */
[----:B------:R-:W-:-:S04]  /*0a30*/  IMAD.HI.U32 R3, R3, R20, RZ ;  /* 0x0000001403037227 */ /* 0x000fc800078e00ff */
[----:B------:R-:W-:Y:S02]  /*0a40*/  IMAD R2, R3, R21, R20 ;  /* 0x0000001503027224 */ /* 0x000fe400078e0214 */
[----:B------:R-:W-:-:S03]  /*0a50*/  IMAD.IADD R3, R15, 0x1, R17 ;  /* 0x000000010f037824 */ /* 0x000fc600078e0211 */
[----:B------:R-:W-:-:S13]  /*0a60*/  ISETP.GT.U32.AND P0, PT, R19, R2, PT ;  /* 0x000000021300720c */ /* 0x000fda0003f04070 */
[----:B------:R-:W-:-:S05]  /*0a70*/  @!P0 IMAD.IADD R2, R2, 0x1, -R19 ;  /* 0x0000000102028824 */ /* 0x000fca00078e0a13 */
[----:B------:R-:W-:-:S13]  /*0a80*/  ISETP.GT.U32.AND P0, PT, R19, R2, PT ;  /* 0x000000021300720c */ /* 0x000fda0003f04070 */
[----:B------:R-:W-:Y:S02]  /*0a90*/  @!P0 IADD3 R2, PT, PT, R2, -R19, RZ ;  /* 0x8000001302028210 */ /* 0x000fe40007ffe0ff */
[----:B------:R-:W-:Y:S02]  /*0aa0*/  ISETP.GE.AND P0, PT, R3, R22, PT ;  /* 0x000000160300720c */ /* 0x000fe40003f06270 */
[----:B------:R-:W-:Y:S02]  /*0ab0*/  @!P3 IADD3 R2, PT, PT, -R2, RZ, RZ ;  /* 0x000000ff0202b210 */ /* 0x000fe40007ffe1ff */
[----:B------:R-:W-:-:S04]  /*0ac0*/  @!P2 LOP3.LUT R2, RZ, R23, RZ, 0x33, !PT ;  /* 0x00000017ff02a212 */ /* 0x000fc800078e33ff */
[----:B------:R-:W-:-:S13]  /*0ad0*/  ISETP.NE.OR P0, PT, R2, RZ, P0 ;  /* 0x000000ff0200720c */ /* 0x000fda0000705670 */
[----:B------:R-:W-:Y:S05]  /*0ae0*/  @P0 BRA `(.L_x_18) ;  /* 0x00000000001c0947 */ /* 0x000fea0003800000 */
[----:B------:R-:W0:Y:S02]  /*0af0*/  LDC.64 R20, c[0x0][0x398] ;  /* 0x0000e600ff147b82 */ /* 0x000e240000000a00 */
[----:B0-----:R-:W-:-:S05]  /*0b00*/  IMAD.WIDE R20, R17, 0x4, R20 ;  /* 0x0000000411147825 */ /* 0x001fca00078e0214 */
[----:B------:R-:W2:Y:S01]  /*0b10*/  LDG.E R19, desc[UR6][R20.64] ;  /* 0x0000000614137981 */ /* 0x000ea2000c1e1900 */
[----:B------:R-:W-:-:S06]  /*0b20*/  IMAD.WIDE R2, R15, 0x4, R20 ;  /* 0x000000040f027825 */ /* 0x000fcc00078e0214 */
[----:B------:R-:W2:Y:S02]  /*0b30*/  LDG.E R2, desc[UR6][R2.64] ;  /* 0x0000000602027981 */ /* 0x000ea4000c1e1900 */
[----:B--2---:R-:W-:-:S05]  /*0b40*/  FADD R19, R19, R2 ;  /* 0x0000000213137221 */ /* 0x004fca0000000000 */
[----:B------:R1:W-:Y:S02]  /*0b50*/  STG.E desc[UR6][R20.64], R19 ;  /* 0x0000001314007986 */ /* 0x0003e4000c101906 */
.L_x_18:
[----:B------:R-:W-:Y:S05]  /*0b60*/  BSYNC.RECONVERGENT B1 ;  /* 0x0000000000017941 */ /* 0x000fea0003800200 */
.L_x_17:
[----:B------:R-:W-:-:S05]  /*0b70*/  VIADD R17, R17, UR5 ;  /* 0x0000000511117c36 */ /* 0x000fca0008000000 */
[----:B------:R-:W-:-:S13]  /*0b80*/  ISETP.GE.AND P0, PT, R17, R4, PT ;  /* 0x000000041100720c */ /* 0x000fda0003f06270 */
[----:B------:R-:W-:Y:S05]  /*0b90*/  @!P0 BRA `(.L_x_19) ;  /* 0xfffffffc005c8947 */ /* 0x000fea000383ffff */
[----:B------:R-:W-:Y:S05]  /*0ba0*/  BSYNC.RECONVERGENT B0 ;  /* 0x0000000000007941 */ /* 0x000fea0003800200 */
.L_x_16:
[----:B------:R-:W-:Y:S01]  /*0bb0*/  BAR.SYNC.DEFER_BLOCKING 0x0 ;  /* 0x0000000000007b1d */ /* 0x000fe20000010000 */
[----:B0-----:R-:W-:-:S05]  /*0bc0*/  MOV R3, R14 ;  /* 0x0000000e00037202 */ /* 0x001fca0000000f00 */
[----:B------:R-:W-:Y:S02]  /*0bd0*/  BSSY.RECONVERGENT B0, `(.L_x_20) ;  /* 0x0000007000007945 */ /* 0x000fe40003800200 */
.L_x_21:
[C---:B------:R-:W-:Y:S01]  /*0be0*/  ISETP.GE.AND P0, PT, R3.reuse, R22, PT ;  /* 0x000000160300720c */ /* 0x040fe20003f06270 */
[----:B------:R-:W-:-:S03]  /*0bf0*/  VIADD R3, R3, UR5 ;  /* 0x0000000503037c36 */ /* 0x000fc60008000000 */
[----:B------:R-:W-:Y:S02]  /*0c00*/  SEL R2, RZ, 0x1, P0 ;  /* 0x00000001ff027807 */ /* 0x000fe40000000000 */
[----:B------:R-:W-:Y:S02]  /*0c10*/  ISETP.GE.AND P2, PT, R3, R4, PT ;  /* 0x000000040300720c */ /* 0x000fe40003f46270 */
[----:B------:R-:W-:-:S11]  /*0c20*/  SHF.L.U32 R15, R15, R2, RZ ;  /* 0x000000020f0f7219 */ /* 0x000fd600000006ff */
[----:B------:R-:W-:Y:S05]  /*0c30*/  @!P2 BRA `(.L_x_21) ;  /* 0xfffffffc00e8a947 */ /* 0x000fea000383ffff */
[----:B------:R-:W-:Y:S05]  /*0c40*/  BSYNC.RECONVERGENT B0 ;  /* 0x0000000000007941 */ /* 0x000fea0003800200 */
.L_x_20:
[----:B------:R-:W-:-:S09]  /*0c50*/  UIADD3 UR4, UPT, UPT, UR4, 0x1, URZ ;  /* 0x0000000104047890 */ /* 0x000fd2000fffe0ff */
[----:B------:R-:W0:Y:S02]  /*0c60*/  I2F.F64.U32 R2, UR4 ;  /* 0x0000000400027d12 */ /* 0x000e240008201800 */
[----:B0-----:R-:W-:-:S14]  /*0c70*/  DSETP.GT.AND P0, PT, R12, R2, PT ;  /* 0x000000020c00722a */ /* 0x001fdc0003f04000 */
[----:B------:R-:W-:Y:S05]  /*0c80*/  @P0 BRA `(.L_x_22) ;  /* 0xfffffffc00140947 */ /* 0x000fea000383ffff */
.L_x_15:
[----:B------:R-:W-:Y:S01]  /*0c90*/  ISETP.NE.AND P0, PT, R16, R14, PT ;  /* 0x0000000e1000720c */ /* 0x000fe20003f05270 */
[----:B------:R-:W-:-:S12]  /*0ca0*/  BSSY.RECONVERGENT B0, `(.L_x_23) ;  /* 0x0000019000007945 */ /* 0x000fd80003800200 */
[----:B------:R-:W-:Y:S05]  /*0cb0*/  @P0 BRA `(.L_x_24) ;  /* 0x00000000005c0947 */ /* 0x000fea0003800000 */
[----:B0-----:R-:W0:Y:S02]  /*0cc0*/  LDC.64 R2, c[0x0][0x398] ;  /* 0x0000e600ff027b82 */ /* 0x001e240000000a00 */
[----:B0-----:R-:W1:Y:S02]  /*0cd0*/  LDG.E R2, desc[UR6][R2.64] ;  /* 0x0000000602027981 */ /* 0x001e64000c1e1900 */
[----:B-1----:R-:W-:Y:S01]  /*0ce0*/  IADD3 R19, PT, PT, R2, -0xd000000, RZ ;  /* 0xf300000002137810 */ /* 0x002fe20007ffe0ff */
[----:B---3--:R0:W1:Y:S03]  /*0cf0*/  MUFU.RSQ R17, R2 ;  /* 0x0000000200117308 */ /* 0x0080660000001400 */
[----:B------:R-:W-:-:S13]  /*0d00*/  ISETP.GT.U32.AND P0, PT, R19, 0x727fffff, PT ;  /* 0x727fffff1300780c */ /* 0x000fda0003f04070 */
[----:B0-----:R-:W-:Y:S05]  /*0d10*/  @!P0 BRA `(.L_x_25) ;  /* 0x0000000000188947 */ /* 0x001fea0003800000 */
[----:B------:R-:W-:Y:S01]  /*0d20*/  BSSY.RECONVERGENT B1, `(.L_x_26) ;  /* 0x0000003000017945 */ /* 0x000fe20003800200 */
[----:B-1----:R-:W-:-:S07]  /*0d30*/  MOV R17, 0xd50 ;  /* 0x00000d5000117802 */ /* 0x002fce0000000f00 */
[----:B--2--5:R-:W-:Y:S05]  /*0d40*/  CALL.REL.NOINC `($__internal_0_$__cuda_sm20_sqrt_rn_f32_slowpath) ;  /* 0x00000038009c7944 */ /* 0x024fea0003c00000 */
[----:B------:R-:W-:Y:S05]  /*0d50*/  BSYNC.RECONVERGENT B1 ;  /* 0x0000000000017941 */ /* 0x000fea0003800200 */
.L_x_26:
[----:B------:R-:W-:Y:S01]  /*0d60*/  IMAD.MOV.U32 R17, RZ, RZ, R19 ;  /* 0x000000ffff117224 */ /* 0x000fe200078e0013 */
[----:B------:R-:W-:Y:S06]  /*0d70*/  BRA `(.L_x_27) ;  /* 0x0000000000107947 */ /* 0x000fec0003800000 */
.L_x_25:
[----:B-1----:R-:W-:Y:S01]  /*0d80*/  FMUL.FTZ R3, R2, R17 ;  /* 0x0000001102037220 */ /* 0x002fe20000410000 */
[----:B------:R-:W-:-:S03]  /*0d90*/  FMUL.FTZ R17, R17, 0.5 ;  /* 0x3f00000011117820 */ /* 0x000fc60000410000 */
[----:B------:R-:W-:-:S04]  /*0da0*/  FFMA R2, -R3, R3, R2 ;  /* 0x0000000303027223 */ /* 0x000fc80000000102 */
[----:B------:R-:W-:-:S07]  /*0db0*/  FFMA R17, R2, R17, R3 ;  /* 0x0000001102117223 */ /* 0x000fce0000000003 */
.L_x_27:
[----:B------:R-:W0:Y:S02]  /*0dc0*/  LDC.64 R2, c[0x0][0x390] ;  /* 0x0000e400ff027b82 */ /* 0x000e240000000a00 */
[----:B0-----:R-:W-:-:S05]  /*0dd0*/  IMAD.WIDE.U32 R2, R14, 0x4, R2 ;  /* 0x000000040e027825 */ /* 0x001fca00078e0002 */
[----:B------:R-:W3:Y:S01]  /*0de0*/  LDG.E R19, desc[UR6][R2.64] ;  /* 0x0000000602137981 */ /* 0x000ee2000c1e1900 */
[----:B-----5:R-:W-:-:S04]  /*0df0*/  FSETP.GT.AND P0, PT, R0, RZ, PT ;  /* 0x000000ff0000720b */ /* 0x020fc80003f04000 */
[----:B------:R-:W-:-:S05]  /*0e00*/  FSEL R0, -R17, R17, P0 ;  /* 0x0000001111007208 */ /* 0x000fca0000000100 */
[----:B---3--:R-:W-:-:S05]  /*0e10*/  FADD R19, R19, R0 ;  /* 0x0000000013137221 */ /* 0x008fca0000000000 */
[----:B------:R4:W-:Y:S02]  /*0e20*/  STG.E desc[UR6][R2.64], R19 ;  /* 0x0000001302007986 */ /* 0x0009e4000c101906 */
.L_x_24:
[----:B------:R-:W-:Y:S05]  /*0e30*/  BSYNC.RECONVERGENT B0 ;  /* 0x0000000000007941 */ /* 0x000fea0003800200 */
.L_x_23:
[----:B------:R-:W-:Y:S01]  /*0e40*/  BAR.SYNC.DEFER_BLOCKING 0x0 ;  /* 0x0000000000007b1d */ /* 0x000fe20000010000 */
[----:B---3--:R-:W-:-:S07]  /*0e50*/  MOV R17, R14 ;  /* 0x0000000e00117202 */ /* 0x008fce0000000f00 */
[----:B0---4-:R-:W0:Y:S01]  /*0e60*/  LDC.64 R2, c[0x0][0x390] ;  /* 0x0000e400ff027b82 */ /* 0x011e220000000a00 */
[----:B------:R-:W-:Y:S01]  /*0e70*/  BSSY.RECONVERGENT B0, `(.L_x_28) ;  /* 0x0000010000007945 */ /* 0x000fe20003800200 */
[----:B------:R-:W3:Y:S06]  /*0e80*/  LDCU UR4, c[0x0][0x3d0] ;  /* 0x00007a00ff0477ac */ /* 0x000eec0008000800 */
[----:B-12---:R-:W1:Y:S02]  /*0e90*/  LDC.64 R20, c[0x0][0x398] ;  /* 0x0000e600ff147b82 */ /* 0x006e640000000a00 */
.L_x_31:
[----:B---3--:R-:W-:Y:S01]  /*0ea0*/  ISETP.GE.AND P0, PT, R17, UR4, PT ;  /* 0x0000000411007c0c */ /* 0x008fe2000bf06270 */
[----:B------:R-:W-:-:S12]  /*0eb0*/  BSSY.RECONVERGENT B1, `(.L_x_29) ;  /* 0x0000008000017945 */ /* 0x000fd80003800200 */
[----:B--2---:R-:W-:Y:S05]  /*0ec0*/  @P0 BRA `(.L_x_30) ;  /* 0x0000000000180947 */ /* 0x004fea0003800000 */
[----:B0-----:R-:W-:-:S06]  /*0ed0*/  IMAD.WIDE R24, R17, 0x4, R2 ;  /* 0x0000000411187825 */ /* 0x001fcc00078e0202 */
[----:B------:R-:W2:Y:S01]  /*0ee0*/  LDG.E R24, desc[UR6][R24.64] ;  /* 0x0000000618187981 */ /* 0x000ea2000c1e1900 */
[----:B-1----:R-:W-:-:S04]  /*0ef0*/  IMAD.WIDE R22, R17, 0x4, R20 ;  /* 0x0000000411167825 */ /* 0x002fc800078e0214 */
[----:B------:R-:W-:Y:S02]  /*0f00*/  IMAD.MOV.U32 R15, RZ, RZ, 0x1 ;  /* 0x00000001ff0f7424 */ /* 0x000fe400078e00ff */
[----:B--2---:R-:W-:-:S05]  /*0f10*/  FMUL R19, R24, R24 ;  /* 0x0000001818137220 */ /* 0x004fca0000400000 */
[----:B------:R2:W-:Y:S02]  /*0f20*/  STG.E desc[UR6][R22.64], R19 ;  /* 0x0000001316007986 */ /* 0x0005e4000c101906 */
.L_x_30:
[----:B------:R-:W-:Y:S05]  /*0f30*/  BSYNC.RECONVERGENT B1 ;  /* 0x0000000000017941 */ /* 0x000fea0003800200 */
.L_x_29:
[----:B------:R-:W-:-:S04]  /*0f40*/  IADD3 R17, PT, PT, R17, UR5, RZ ;  /* 0x0000000511117c10 */ /* 0x000fc8000fffe0ff */
[----:B------:R-:W-:-:S13]  /*0f50*/  ISETP.GE.AND P0, PT, R17, R4, PT ;  /* 0x000000041100720c */ /* 0x000fda0003f06270 */
[----:B------:R-:W-:Y:S05]  /*0f60*/  @!P0 BRA `(.L_x_31) ;  /* 0xfffffffc00cc8947 */ /* 0x000fea000383ffff */
[----:B------:R-:W-:Y:S05]  /*0f70*/  BSYNC.RECONVERGENT B0 ;  /* 0x0000000000007941 */ /* 0x000fea0003800200 */
.L_x_28:
[----:B------:R-:W-:Y:S06]  /*0f80*/  BAR.SYNC.DEFER_BLOCKING 0x0 ;  /* 0x0000000000007b1d */ /* 0x000fec0000010000 */
[----:B------:R-:W-:Y:S05]  /*0f90*/  @!P1 BRA `(.L_x_32) ;  /* 0x0000000000f49947 */ /* 0x000fea0003800000 */
[----:B------:R-:W-:-:S05]  /*0fa0*/  UMOV UR4, URZ ;  /* 0x000000ff00047c82 */ /* 0x000fca0008000000 */
.L_x_39:
[----:B-----5:R-:W3:Y:S01]  /*0fb0*/  LDC R0, c[0x0][0x3d0] ;  /* 0x0000f400ff007b82 */ /* 0x020ee20000000800 */
[----:B------:R-:W-:Y:S01]  /*0fc0*/  BSSY.RECONVERGENT B0, `(.L_x_33) ;  /* 0x000002c000007945 */ /* 0x000fe20003800200 */
[----:B--2---:R-:W-:Y:S01]  /*0fd0*/  IMAD.SHL.U32 R22, R15, 0x2, RZ ;  /* 0x000000020f167824 */ /* 0x004fe200078e00ff */
[----:B------:R-:W-:-:S07]  /*0fe0*/  MOV R17, R14 ;  /* 0x0000000e00117202 */ /* 0x000fce0000000f00 */
.L_x_36:
[----:B---3--:R-:W-:Y:S01]  /*0ff0*/  ISETP.GE.AND P0, PT, R17, R0, PT ;  /* 0x000000001100720c */ /* 0x008fe20003f06270 */
[----:B------:R-:W-:-:S12]  /*1000*/  BSSY.RECONVERGENT B1, `(.L_x_34) ;  /* 0x0000024000017945 */ /* 0x000fd80003800200 */
[----:B--2---:R-:W-:Y:S05]  /*1010*/  @P0 BRA `(.L_x_35) ;  /* 0x0000000000880947 */ /* 0x004fea0003800000 */
[-C--:B------:R-:W-:Y:S02]  /*1020*/  IABS R19, R22.reuse ;  /* 0x0000001600137213 */ /* 0x080fe40000000000 */
[----:B------:R-:W-:Y:S02]  /*1030*/  IABS R23, R22 ;  /* 0x0000001600177213 */ /* 0x000fe40000000000 */
[----:B-1----:R-:W1:Y:S01]  /*1040*/  I2F.RP R20, R19 ;  /* 0x0000001300147306 */ /* 0x002e620000209400 */
[----:B------:R-:W-:Y:S02]  /*1050*/  ISETP.GE.AND P2, PT, R17, RZ, PT ;  /* 0x000000ff1100720c */ /* 0x000fe40003f46270 */
[----:B------:R-:W-:Y:S01]  /*1060*/  IMAD.MOV R23, RZ, RZ, -R23 ;  /* 0x000000ffff177224 */ /* 0x000fe200078e0a17 */
[----:B------:R-:W-:-:S04]  /*1070*/  ISETP.NE.AND P1, PT, R22, RZ, PT ;  /* 0x000000ff1600720c */ /* 0x000fc80003f25270 */
[----:B-1----:R-:W0:Y:S02]  /*1080*/  MUFU.RCP R20, R20 ;  /* 0x0000001400147308 */ /* 0x002e240000001000 */
[----:B0-----:R-:W-:Y:S01]  /*1090*/  VIADD R2, R20, 0xffffffe ;  /* 0x0ffffffe14027836 */ /* 0x001fe20000000000 */
[----:B------:R-:W-:-:S05]  /*10a0*/  IABS R20, R17 ;  /* 0x0000001100147213 */ /* 0x000fca0000000000 */
[----:B------:R0:W1:Y:S02]  /*10b0*/  F2I.FTZ.U32.TRUNC.NTZ R3, R2 ;  /* 0x0000000200037305 */ /* 0x000064000021f000 */
[----:B0-----:R-:W-:Y:S01]  /*10c0*/  HFMA2 R2, -RZ, RZ, 0, 0 ;  /* 0x00000000ff027431 */ /* 0x001fe200000001ff */
[----:B-1----:R-:W-:-:S05]  /*10d0*/  IADD3 R24, PT, PT, RZ, -R3, RZ ;  /* 0x80000003ff187210 */ /* 0x002fca0007ffe0ff */
[----:B------:R-:W-:-:S04]  /*10e0*/  IMAD R21, R24, R19, RZ ;  /* 0x0000001318157224 */ /* 0x000fc800078e02ff */
[----:B------:R-:W-:-:S04]  /*10f0*/  IMAD.HI.U32 R3, R3, R21, R2 ;  /* 0x0000001503037227 */ /* 0x000fc800078e0002 */
[----:B------:R-:W-:Y:S02]  /*1100*/  IMAD.MOV.U32 R21, RZ, RZ, R23 ;  /* 0x000000ffff157224 */ /* 0x000fe400078e0017 */
[----:B------:R-:W-:-:S04]  /*1110*/  IMAD.HI.U32 R3, R3, R20, RZ ;  /* 0x0000001403037227 */ /* 0x000fc800078e00ff */
[----:B------:R-:W-:Y:S01]  /*1120*/  IMAD R2, R3, R21, R20 ;  /* 0x0000001503027224 */ /* 0x000fe200078e0214 */
[----:B------:R-:W-:-:S04]  /*1130*/  IADD3 R3, PT, PT, R15, R17, RZ ;  /* 0x000000110f037210 */ /* 0x000fc80007ffe0ff */
[----:B------:R-:W-:-:S13]  /*1140*/  ISETP.GT.U32.AND P0, PT, R19, R2, PT ;  /* 0x000000021300720c */ /* 0x000fda0003f04070 */
[----:B------:R-:W-:-:S04]  /*1150*/  @!P0 IADD3 R2, PT, PT, R2, -R19, RZ ;  /* 0x8000001302028210 */ /* 0x000fc80007ffe0ff */
[----:B------:R-:W-:-:S13]  /*1160*/  ISETP.GT.U32.AND P0, PT, R19, R2, PT ;  /* 0x000000021300720c */ /* 0x000fda0003f04070 */
[----:B------:R-:W-:Y:S01]  /*1170*/  @!P0 IMAD.IADD R2, R2, 0x1, -R19 ;  /* 0x0000000102028824 */ /* 0x000fe200078e0a13 */
[----:B------:R-:W-:-:S03]  /*1180*/  ISETP.GE.AND P0, PT, R3, R0, PT ;  /* 0x000000000300720c */ /* 0x000fc60003f06270 */
[----:B------:R-:W-:Y:S01]  /*1190*/  @!P2 IMAD.MOV R2, RZ, RZ, -R2 ;  /* 0x000000ffff02a224 */ /* 0x000fe200078e0a02 */
        /* <DEDUP_REMOVED lines=10> */
.L_x_35:
[----:B------:R-:W-:Y:S05]  /*1240*/  BSYNC.RECONVERGENT B1 ;  /* 0x0000000000017941 */ /* 0x000fea0003800200 */
.L_x_34:
[----:B------:R-:W-:-:S04]  /*1250*/  IADD3 R17, PT, PT, R17, UR5, RZ ;  /* 0x0000000511117c10 */ /* 0x000fc8000fffe0ff */
[----:B------:R-:W-:-:S13]  /*1260*/  ISETP.GE.AND P0, PT, R17, R4, PT ;  /* 0x000000041100720c */ /* 0x000fda0003f06270 */
[----:B------:R-:W-:Y:S05]  /*1270*/  @!P0 BRA `(.L_x_36) ;  /* 0xfffffffc005c8947 */ /* 0x000fea000383ffff */
[----:B------:R-:W-:Y:S05]  /*1280*/  BSYNC.RECONVERGENT B0 ;  /* 0x0000000000007941 */ /* 0x000fea0003800200 */
.L_x_33:
[----:B------:R-:W-:Y:S01]  /*1290*/  BAR.SYNC.DEFER_BLOCKING 0x0 ;  /* 0x0000000000007b1d */ /* 0x000fe20000010000 */
[----:B0-----:R-:W-:-:S05]  /*12a0*/  IMAD.MOV.U32 R3, RZ, RZ, R14 ;  /* 0x000000ffff037224 */ /* 0x001fca00078e000e */
[----:B------:R-:W-:Y:S02]  /*12b0*/  BSSY.RECONVERGENT B0, `(.L_x_37) ;  /* 0x0000007000007945 */ /* 0x000fe40003800200 */
.L_x_38:
[C---:B------:R-:W-:Y:S02]  /*12c0*/  ISETP.GE.AND P0, PT, R3.reuse, R0, PT ;  /* 0x000000000300720c */ /* 0x040fe40003f06270 */
[----:B------:R-:W-:Y:S02]  /*12d0*/  IADD3 R3, PT, PT, R3, UR5, RZ ;  /* 0x0000000503037c10 */ /* 0x000fe4000fffe0ff */
[----:B------:R-:W-:Y:S02]  /*12e0*/  SEL R2, RZ, 0x1, P0 ;  /* 0x00000001ff027807 */ /* 0x000fe40000000000 */
[----:B------:R-:W-:Y:S02]  /*12f0*/  ISETP.GE.AND P1, PT, R3, R4, PT ;  /* 0x000000040300720c */ /* 0x000fe40003f26270 */
[----:B------:R-:W-:-:S11]  /*1300*/  SHF.L.U32 R15, R15, R2, RZ ;  /* 0x000000020f0f7219 */ /* 0x000fd600000006ff */
[----:B------:R-:W-:Y:S05]  /*1310*/  @!P1 BRA `(.L_x_38) ;  /* 0xfffffffc00e89947 */ /* 0x000fea000383ffff */
[----:B------:R-:W-:Y:S05]  /*1320*/  BSYNC.RECONVERGENT B0 ;  /* 0x0000000000007941 */ /* 0x000fea0003800200 */
.L_x_37:
[----:B------:R-:W-:-:S09]  /*1330*/  UIADD3 UR4, UPT, UPT, UR4, 0x1, URZ ;  /* 0x0000000104047890 */ /* 0x000fd2000fffe0ff */
[----:B------:R-:W0:Y:S02]  /*1340*/  I2F.F64.U32 R2, UR4 ;  /* 0x0000000400027d12 */ /* 0x000e240008201800 */
[----:B0-----:R-:W-:-:S14]  /*1350*/  DSETP.GT.AND P0, PT, R12, R2, PT ;  /* 0x000000020c00722a */ /* 0x001fdc0003f04000 */
[----:B------:R-:W-:Y:S05]  /*1360*/  @P0 BRA `(.L_x_39) ;  /* 0xfffffffc00100947 */ /* 0x000fea000383ffff */
.L_x_32:
[----:B------:R-:W-:Y:S01]  /*1370*/  BAR.SYNC.DEFER_BLOCKING 0x0 ;  /* 0x0000000000007b1d */ /* 0x000fe20000010000 */
[----:B------:R-:W-:-:S07]  /*1380*/  IMAD.MOV.U32 R15, RZ, RZ, R14 ;  /* 0x000000ffff0f7224 */ /* 0x000fce00078e000e */
[----:B-12---:R-:W1:Y:S01]  /*1390*/  LDC.64 R20, c[0x0][0x390] ;  /* 0x0000e400ff147b82 */ /* 0x006e620000000a00 */
[----:B------:R-:W-:Y:S01]  /*13a0*/  BSSY.RECONVERGENT B0, `(.L_x_40) ;  /* 0x0000029000007945 */ /* 0x000fe20003800200 */
[----:B------:R-:W2:Y:S02]  /*13b0*/  LDCU UR4, c[0x0][0x3d0] ;  /* 0x00007a00ff0477ac */ /* 0x000ea40008000800 */
.L_x_48:
[----:B--2---:R-:W-:Y:S01]  /*13c0*/  ISETP.GE.AND P0, PT, R15, UR4, PT ;  /* 0x000000040f007c0c */ /* 0x004fe2000bf06270 */
[----:B------:R-:W-:-:S12]  /*13d0*/  BSSY.RECONVERGENT B1, `(.L_x_41) ;  /* 0x0000022000017945 */ /* 0x000fd80003800200 */
[----:B------:R-:W-:Y:S05]  /*13e0*/  @P0 BRA `(.L_x_42) ;  /* 0x0000000000800947 */ /* 0x000fea0003800000 */
[----:B0-----:R-:W0:Y:S01]  /*13f0*/  LDC.64 R2, c[0x0][0x398] ;  /* 0x0000e600ff027b82 */ /* 0x001e220000000a00 */
[----:B-1----:R-:W-:-:S05]  /*1400*/  IMAD.WIDE R28, R15, 0x4, R20 ;  /* 0x000000040f1c7825 */ /* 0x002fca00078e0214 */
[----:B-----5:R1:W5:Y:S04]  /*1410*/  LDG.E R0, desc[UR6][R28.64] ;  /* 0x000000061c007981 */ /* 0x020368000c1e1900 */
[----:B0-----:R-:W2:Y:S02]  /*1420*/  LDG.E R2, desc[UR6][R2.64] ;  /* 0x0000000602027981 */ /* 0x001ea4000c1e1900 */
[----:B--2---:R-:W-:Y:S01]  /*1430*/  IADD3 R19, PT, PT, R2, -0xd000000, RZ ;  /* 0xf300000002137810 */ /* 0x004fe20007ffe0ff */
[----:B------:R1:W0:Y:S03]  /*1440*/  MUFU.RSQ R17, R2 ;  /* 0x0000000200117308 */ /* 0x0002260000001400 */
[----:B------:R-:W-:-:S13]  /*1450*/  ISETP.GT.U32.AND P0, PT, R19, 0x727fffff, PT ;  /* 0x727fffff1300780c */ /* 0x000fda0003f04070 */
[----:B-1----:R-:W-:Y:S05]  /*1460*/  @!P0 BRA `(.L_x_43) ;  /* 0x0000000000188947 */ /* 0x002fea0003800000 */
[----:B------:R-:W-:Y:S01]  /*1470*/  BSSY.RECONVERGENT B2, `(.L_x_44) ;  /* 0x0000003000027945 */ /* 0x000fe20003800200 */
[----:B0-----:R-:W-:-:S07]  /*1480*/  MOV R17, 0x14a0 ;  /* 0x000014a000117802 */ /* 0x001fce0000000f00 */
[----:B-----5:R-:W-:Y:S05]  /*1490*/  CALL.REL.NOINC `($__internal_0_$__cuda_sm20_sqrt_rn_f32_slowpath) ;  /* 0x0000003000c87944 */ /* 0x020fea0003c00000 */
[----:B------:R-:W-:Y:S05]  /*14a0*/  BSYNC.RECONVERGENT B2 ;  /* 0x0000000000027941 */ /* 0x000fea0003800200 */
.L_x_44:
[----:B------:R-:W-:Y:S01]  /*14b0*/  IMAD.MOV.U32 R3, RZ, RZ, R19 ;  /* 0x000000ffff037224 */ /* 0x000fe200078e0013 */
[----:B------:R-:W-:Y:S06]  /*14c0*/  BRA `(.L_x_45) ;  /* 0x0000000000107947 */ /* 0x000fec0003800000 */
.L_x_43:
[----:B0-----:R-:W-:Y:S01]  /*14d0*/  FMUL.FTZ R3, R2, R17 ;  /* 0x0000001102037220 */ /* 0x001fe20000410000 */
[----:B------:R-:W-:-:S03]  /*14e0*/  FMUL.FTZ R17, R17, 0.5 ;  /* 0x3f00000011117820 */ /* 0x000fc60000410000 */
[----:B------:R-:W-:-:S04]  /*14f0*/  FFMA R2, -R3, R3, R2 ;  /* 0x0000000303027223 */ /* 0x000fc80000000102 */
[----:B------:R-:W-:-:S07]  /*1500*/  FFMA R3, R2, R17, R3 ;  /* 0x0000001102037223 */ /* 0x000fce0000000003 */
.L_x_45:
[----:B------:R-:W0:Y:S01]  /*1510*/  MUFU.RCP R2, R3 ;  /* 0x0000000300027308 */ /* 0x000e220000001000 */
[----:B------:R-:W-:Y:S07]  /*1520*/  BSSY.RECONVERGENT B2, `(.L_x_46) ;  /* 0x000000b000027945 */ /* 0x000fee0003800200 */
[----:B-----5:R-:W1:Y:S01]  /*1530*/  FCHK P0, R0, R3 ;  /* 0x0000000300007302 */ /* 0x020e620000000000 */
[----:B0-----:R-:W-:-:S04]  /*1540*/  FFMA R17, R2, -R3, 1 ;  /* 0x3f80000002117423 */ /* 0x001fc80000000803 */
[----:B------:R-:W-:-:S04]  /*1550*/  FFMA R17, R2, R17, R2 ;  /* 0x0000001102117223 */ /* 0x000fc80000000002 */
[----:B------:R-:W-:-:S04]  /*1560*/  FFMA R2, R0, R17, RZ ;  /* 0x0000001100027223 */ /* 0x000fc800000000ff */
[----:B------:R-:W-:-:S04]  /*1570*/  FFMA R19, R2, -R3, R0 ;  /* 0x8000000302137223 */ /* 0x000fc80000000000 */
[----:B------:R-:W-:Y:S01]  /*1580*/  FFMA R17, R17, R19, R2 ;  /* 0x0000001311117223 */ /* 0x000fe20000000002 */
[----:B-1----:R-:W-:Y:S06]  /*1590*/  @!P0 BRA `(.L_x_47) ;  /* 0x00000000000c8947 */ /* 0x002fec0003800000 */
[----:B------:R-:W-:-:S07]  /*15a0*/  MOV R2, 0x15c0 ;  /* 0x000015c000027802 */ /* 0x000fce0000000f00 */
[----:B------:R-:W-:Y:S05]  /*15b0*/  CALL.REL.NOINC `($__internal_1_$__cuda_sm3x_div_rn_noftz_f32_slowpath) ;  /* 0x0000003000d87944 */ /* 0x000fea0003c00000 */
[----:B------:R-:W-:-:S07]  /*15c0*/  MOV R17, R0 ;  /* 0x0000000000117202 */ /* 0x000fce0000000f00 */
.L_x_47:
[----:B------:R-:W-:Y:S05]  /*15d0*/  BSYNC.RECONVERGENT B2 ;  /* 0x0000000000027941 */ /* 0x000fea0003800200 */
.L_x_46:
[----:B------:R2:W-:Y:S02]  /*15e0*/  STG.E desc[UR6][R28.64], R17 ;  /* 0x000000111c007986 */ /* 0x0005e4000c101906 */
.L_x_42:
[----:B------:R-:W-:Y:S05]  /*15f0*/  BSYNC.RECONVERGENT B1 ;  /* 0x0000000000017941 */ /* 0x000fea0003800200 */
.L_x_41:
[----:B------:R-:W-:-:S05]  /*1600*/  VIADD R15, R15, UR5 ;  /* 0x000000050f0f7c36 */ /* 0x000fca0008000000 */
[----:B------:R-:W-:-:S13]  /*1610*/  ISETP.GE.AND P0, PT, R15, R4, PT ;  /* 0x000000040f00720c */ /* 0x000fda0003f06270 */
[----:B------:R-:W-:Y:S05]  /*1620*/  @!P0 BRA `(.L_x_48) ;  /* 0xfffffffc00648947 */ /* 0x000fea000383ffff */
[----:B------:R-:W-:Y:S05]  /*1630*/  BSYNC.RECONVERGENT B0 ;  /* 0x0000000000007941 */ /* 0x000fea0003800200 */
.L_x_40:
[----:B--2---:R-:W2:Y:S01]  /*1640*/  LDC R17, c[0x0][0x3d0] ;  /* 0x0000f400ff117b82 */ /* 0x004ea20000000800 */
[----:B------:R-:W-:Y:S01]  /*1650*/  HFMA2 R24, -RZ, RZ, 0, 0 ;  /* 0x00000000ff187431 */ /* 0x000fe200000001ff */
[----:B------:R-:W-:Y:S01]  /*1660*/  BSSY.RECONVERGENT B0, `(.L_x_49) ;  /* 0x000002b000007945 */ /* 0x000fe20003800200 */
[----:B------:R-:W-:Y:S01]  /*1670*/  IMAD.MOV.U32 R19, RZ, RZ, R14 ;  /* 0x000000ffff137224 */ /* 0x000fe200078e000e */
[----:B--2---:R-:W-:-:S04]  /*1680*/  IABS R15, R17 ;  /* 0x00000011000f7213 */ /* 0x004fc80000000000 */
[----:B------:R-:W-:Y:S01]  /*1690*/  BAR.SYNC.DEFER_BLOCKING 0x0 ;  /* 0x0000000000007b1d */ /* 0x000fe20000010000 */
[----:B------:R-:W-:Y:S02]  /*16a0*/  ISETP.NE.AND P3, PT, R17, RZ, PT ;  /* 0x000000ff1100720c */ /* 0x000fe40003f65270 */
[----:B------:R-:W-:-:S03]  /*16b0*/  LOP3.LUT R17, RZ, R17, RZ, 0x33, !PT ;  /* 0x00000011ff117212 */ /* 0x000fc600078e33ff */
[----:B-----5:R-:W2:Y:S08]  /*16c0*/  I2F.RP R0, R15 ;  /* 0x0000000f00007306 */ /* 0x020eb00000209400 */
[----:B--2---:R-:W2:Y:S02]  /*16d0*/  MUFU.RCP R0, R0 ;  /* 0x0000000000007308 */ /* 0x004ea40000001000 */
[----:B--2---:R-:W-:-:S06]  /*16e0*/  IADD3 R25, PT, PT, R0, 0xffffffe, RZ ;  /* 0x0ffffffe00197810 */ /* 0x004fcc0007ffe0ff */
[----:B------:R-:W0:Y:S02]  /*16f0*/  F2I.FTZ.U32.TRUNC.NTZ R25, R25 ;  /* 0x0000001900197305 */ /* 0x000e24000021f000 */
[----:B0-----:R-:W-:-:S04]  /*1700*/  IMAD.MOV R2, RZ, RZ, -R25 ;  /* 0x000000ffff027224 */ /* 0x001fc800078e0a19 */
[----:B------:R-:W-:-:S04]  /*1710*/  IMAD R3, R2, R15, RZ ;  /* 0x0000000f02037224 */ /* 0x000fc800078e02ff */
[----:B------:R-:W-:-:S07]  /*1720*/  IMAD.HI.U32 R24, R25, R3, R24 ;  /* 0x0000000319187227 */ /* 0x000fce00078e0018 */
.L_x_50:
[----:B0-----:R-:W0:Y:S01]  /*1730*/  LDC R22, c[0x0][0x3d0] ;  /* 0x0000f400ff167b82 */ /* 0x001e220000000800 */
[----:B------:R-:W-:-:S05]  /*1740*/  IABS R3, R19 ;  /* 0x0000001300037213 */ /* 0x000fca0000000000 */
[----:B------:R-:W-:-:S05]  /*1750*/  IMAD.HI.U32 R2, R24, R3, RZ ;  /* 0x0000000318027227 */ /* 0x000fca00078e00ff */
[----:B-1----:R-:W-:Y:S02]  /*1760*/  IADD3 R20, PT, PT, -R2, RZ, RZ ;  /* 0x000000ff02147210 */ /* 0x002fe40007ffe1ff */
[----:B0-----:R-:W-:-:S05]  /*1770*/  IABS R0, R22 ;  /* 0x0000001600007213 */ /* 0x001fca0000000000 */
[----:B------:R-:W-:Y:S01]  /*1780*/  IMAD R20, R0, R20, R3 ;  /* 0x0000001400147224 */ /* 0x000fe200078e0203 */
[----:B------:R-:W-:-:S04]  /*1790*/  LOP3.LUT R3, R19, R22, RZ, 0x3c, !PT ;  /* 0x0000001613037212 */ /* 0x000fc800078e3cff */
[----:B------:R-:W-:Y:S02]  /*17a0*/  ISETP.GT.U32.AND P1, PT, R15, R20, PT ;  /* 0x000000140f00720c */ /* 0x000fe40003f24070 */
[----:B------:R-:W-:-:S11]  /*17b0*/  ISETP.GE.AND P2, PT, R3, RZ, PT ;  /* 0x000000ff0300720c */ /* 0x000fd60003f46270 */
[----:B------:R-:W-:Y:S01]  /*17c0*/  @!P1 IMAD.IADD R20, R20, 0x1, -R0 ;  /* 0x0000000114149824 */ /* 0x000fe200078e0a00 */
[----:B------:R-:W-:-:S04]  /*17d0*/  @!P1 IADD3 R2, PT, PT, R2, 0x1, RZ ;  /* 0x0000000102029810 */ /* 0x000fc80007ffe0ff */
[----:B------:R-:W-:Y:S02]  /*17e0*/  ISETP.GE.U32.AND P0, PT, R20, R15, PT ;  /* 0x0000000f1400720c */ /* 0x000fe40003f06070 */
[----:B------:R-:W0:Y:S11]  /*17f0*/  LDC.64 R20, c[0x0][0x390] ;  /* 0x0000e400ff147b82 */ /* 0x000e360000000a00 */
[----:B------:R-:W-:-:S05]  /*1800*/  @P0 VIADD R2, R2, 0x1 ;  /* 0x0000000102020836 */ /* 0x000fca0000000000 */
[----:B------:R-:W-:-:S04]  /*1810*/  @!P2 IADD3 R2, PT, PT, -R2, RZ, RZ ;  /* 0x000000ff0202a210 */ /* 0x000fc80007ffe1ff */
[----:B------:R-:W-:-:S05]  /*1820*/  SEL R3, R17, R2, !P3 ;  /* 0x0000000211037207 */ /* 0x000fca0005800000 */
[----:B------:R-:W-:Y:S02]  /*1830*/  IMAD.MOV R23, RZ, RZ, -R3 ;  /* 0x000000ffff177224 */ /* 0x000fe400078e0a03 */
[----:B0-----:R-:W-:-:S04]  /*1840*/  IMAD.WIDE R2, R3, 0x4, R20 ;  /* 0x0000000403027825 */ /* 0x001fc800078e0214 */
[----:B------:R-:W-:Y:S02]  /*1850*/  IMAD R23, R22, R23, R19 ;  /* 0x0000001716177224 */ /* 0x000fe400078e0213 */
[----:B------:R-:W2:Y:S02]  /*1860*/  LDG.E R2, desc[UR6][R2.64] ;  /* 0x0000000602027981 */ /* 0x000ea4000c1e1900 */
[----:B------:R-:W-:Y:S02]  /*1870*/  IMAD.WIDE R20, R23, 0x4, R20 ;  /* 0x0000000417147825 */ /* 0x000fe400078e0214 */
[----:B------:R-:W0:Y:S04]  /*1880*/  LDC.64 R22, c[0x0][0x3b0] ;  /* 0x0000ec00ff167b82 */ /* 0x000e280000000a00 */
[----:B------:R-:W3:Y:S01]  /*1890*/  LDG.E R20, desc[UR6][R20.64] ;  /* 0x0000000614147981 */ /* 0x000ee2000c1e1900 */
[C---:B0-----:R-:W-:Y:S01]  /*18a0*/  IMAD.WIDE R22, R19.reuse, 0x4, R22 ;  /* 0x0000000413167825 */ /* 0x041fe200078e0216 */
[----:B------:R-:W-:-:S04]  /*18b0*/  IADD3 R19, PT, PT, R19, UR5, RZ ;  /* 0x0000000513137c10 */ /* 0x000fc8000fffe0ff */
[----:B------:R-:W-:Y:S01]  /*18c0*/  ISETP.GE.AND P0, PT, R19, R4, PT ;  /* 0x000000041300720c */ /* 0x000fe20003f06270 */
[----:B--2---:R-:W-:-:S04]  /*18d0*/  FMUL R25, R2, -2 ;  /* 0xc000000002197820 */ /* 0x004fc80000400000 */
[----:B---3--:R-:W-:-:S05]  /*18e0*/  FMUL R25, R25, R20 ;  /* 0x0000001419197220 */ /* 0x008fca0000400000 */
[----:B------:R0:W-:Y:S03]  /*18f0*/  STG.E desc[UR6][R22.64], R25 ;  /* 0x0000001916007986 */ /* 0x0001e6000c101906 */
[----:B------:R-:W-:Y:S05]  /*1900*/  @!P0 BRA `(.L_x_50) ;  /* 0xfffffffc00888947 */ /* 0x000fea000383ffff */
[----:B------:R-:W-:Y:S05]  /*1910*/  BSYNC.RECONVERGENT B0 ;  /* 0x0000000000007941 */ /* 0x000fea0003800200 */
.L_x_49:
[----:B------:R-:W1:Y:S01]  /*1920*/  I2F.RP R17, R0 ;  /* 0x0000000000117306 */ /* 0x000e620000209400 */
[----:B------:R-:W2:Y:S01]  /*1930*/  LDC R15, c[0x0][0x3d0] ;  /* 0x0000f400ff0f7b82 */ /* 0x000ea20000000800 */
[----:B------:R-:W-:Y:S07]  /*1940*/  BSSY.RECONVERGENT B0, `(.L_x_51) ;  /* 0x0000026000007945 */ /* 0x000fee0003800200 */
[----:B------:R-:W3:Y:S01]  /*1950*/  LDC.64 R2, c[0x0][0x3b0] ;  /* 0x0000ec00ff027b82 */ /* 0x000ee20000000a00 */
[----:B-1----:R-:W1:Y:S01]  /*1960*/  MUFU.RCP R17, R17 ;  /* 0x0000001100117308 */ /* 0x002e620000001000 */
[----:B--2---:R-:W-:-:S02]  /*1970*/  ISETP.NE.AND P3, PT, R15, RZ, PT ;  /* 0x000000ff0f00720c */ /* 0x004fc40003f65270 */
[----:B0-----:R-:W-:Y:S01]  /*1980*/  IABS R22, R15 ;  /* 0x0000000f00167213 */ /* 0x001fe20000000000 */
[----:B-1----:R-:W-:-:S04]  /*1990*/  VIADD R20, R17, 0xffffffe ;  /* 0x0ffffffe11147836 */ /* 0x002fc80000000000 */
[----:B------:R0:W1:Y:S02]  /*19a0*/  F2I.FTZ.U32.TRUNC.NTZ R21, R20 ;  /* 0x0000001400157305 */ /* 0x000064000021f000 */
[----:B0-----:R-:W-:Y:S01]  /*19b0*/  IMAD.MOV.U32 R20, RZ, RZ, RZ ;  /* 0x000000ffff147224 */ /* 0x001fe200078e00ff */
[----:B-1----:R-:W-:-:S05]  /*19c0*/  IADD3 R19, PT, PT, RZ, -R21, RZ ;  /* 0x80000015ff137210 */ /* 0x002fca0007ffe0ff */
[----:B------:R-:W-:-:S04]  /*19d0*/  IMAD R19, R19, R0, RZ ;  /* 0x0000000013137224 */ /* 0x000fc800078e02ff */
[----:B------:R-:W-:Y:S01]  /*19e0*/  IMAD.HI.U32 R17, R21, R19, R20 ;  /* 0x0000001315117227 */ /* 0x000fe200078e0014 */
[----:B---3--:R-:W-:-:S07]  /*19f0*/  MOV R19, R14 ;  /* 0x0000000e00137202 */ /* 0x008fce0000000f00 */
.L_x_54:
[----:B0-----:R-:W-:Y:S01]  /*1a00*/  IABS R21, R19 ;  /* 0x0000001300157213 */ /* 0x001fe20000000000 */
[----:B------:R-:W-:Y:S04]  /*1a10*/  BSSY.RECONVERGENT B1, `(.L_x_52) ;  /* 0x0000015000017945 */ /* 0x000fe80003800200 */
[----:B------:R-:W-:-:S04]  /*1a20*/  IMAD.HI.U32 R20, R17, R21, RZ ;  /* 0x0000001511147227 */ /* 0x000fc800078e00ff */
[----:B------:R-:W-:-:S04]  /*1a30*/  IMAD.MOV R23, RZ, RZ, -R20 ;  /* 0x000000ffff177224 */ /* 0x000fc800078e0a14 */
[----:B------:R-:W-:-:S05]  /*1a40*/  IMAD R21, R22, R23, R21 ;  /* 0x0000001716157224 */ /* 0x000fca00078e0215 */
[----:B------:R-:W-:-:S13]  /*1a50*/  ISETP.GT.U32.AND P1, PT, R0, R21, PT ;  /* 0x000000150000720c */ /* 0x000fda0003f24070 */
[----:B------:R-:W-:Y:S01]  /*1a60*/  @!P1 IADD3 R21, PT, PT, R21, -R22, RZ ;  /* 0x8000001615159210 */ /* 0x000fe20007ffe0ff */
[----:B------:R-:W-:-:S03]  /*1a70*/  @!P1 VIADD R20, R20, 0x1 ;  /* 0x0000000114149836 */ /* 0x000fc60000000000 */
[----:B------:R-:W-:Y:S02]  /*1a80*/  ISETP.GE.U32.AND P0, PT, R21, R0, PT ;  /* 0x000000001500720c */ /* 0x000fe40003f06070 */
[----:B------:R-:W-:-:S04]  /*1a90*/  LOP3.LUT R21, R19, R15, RZ, 0x3c, !PT ;  /* 0x0000000f13157212 */ /* 0x000fc800078e3cff */
[----:B------:R-:W-:-:S07]  /*1aa0*/  ISETP.GE.AND P2, PT, R21, RZ, PT ;  /* 0x000000ff1500720c */ /* 0x000fce0003f46270 */
[----:B------:R-:W-:-:S06]  /*1ab0*/  @P0 IADD3 R20, PT, PT, R20, 0x1, RZ ;  /* 0x0000000114140810 */ /* 0x000fcc0007ffe0ff */
[----:B------:R-:W-:Y:S01]  /*1ac0*/  @!P2 IMAD.MOV R20, RZ, RZ, -R20 ;  /* 0x000000ffff14a224 */ /* 0x000fe200078e0a14 */
[----:B------:R-:W-:-:S04]  /*1ad0*/  @!P3 LOP3.LUT R20, RZ, R15, RZ, 0x33, !PT ;  /* 0x0000000fff14b212 */ /* 0x000fc800078e33ff */
[----:B------:R-:W-:-:S05]  /*1ae0*/  IADD3 R24, PT, PT, -R20, RZ, RZ ;  /* 0x000000ff14187210 */ /* 0x000fca0007ffe1ff */
[----:B------:R-:W-:-:S05]  /*1af0*/  IMAD R21, R15, R24, R19 ;  /* 0x000000180f157224 */ /* 0x000fca00078e0213 */
[----:B------:R-:W-:-:S13]  /*1b00*/  ISETP.NE.AND P0, PT, R20, R21, PT ;  /* 0x000000151400720c */ /* 0x000fda0003f05270 */
[----:B------:R-:W-:Y:S05]  /*1b10*/  @P0 BRA `(.L_x_53) ;  /* 0x0000000000100947 */ /* 0x000fea0003800000 */
[----:B------:R-:W-:-:S05]  /*1b20*/  IMAD.WIDE R20, R19, 0x4, R2 ;  /* 0x0000000413147825 */ /* 0x000fca00078e0202 */
[----:B------:R-:W2:Y:S02]  /*1b30*/  LDG.E R23, desc[UR6][R20.64] ;  /* 0x0000000614177981 */ /* 0x000ea4000c1e1900 */
[----:B--2---:R-:W-:-:S05]  /*1b40*/  FADD R23, R23, 1 ;  /* 0x3f80000017177421 */ /* 0x004fca0000000000 */
[----:B------:R0:W-:Y:S02]  /*1b50*/  STG.E desc[UR6][R20.64], R23 ;  /* 0x0000001714007986 */ /* 0x0001e4000c101906 */
.L_x_53:
[----:B------:R-:W-:Y:S05]  /*1b60*/  BSYNC.RECONVERGENT B1 ;  /* 0x0000000000017941 */ /* 0x000fea0003800200 */
.L_x_52:
[----:B------:R-:W-:-:S05]  /*1b70*/  VIADD R19, R19, UR5 ;  /* 0x0000000513137c36 */ /* 0x000fca0008000000 */
[----:B------:R-:W-:-:S13]  /*1b80*/  ISETP.GE.AND P0, PT, R19, R4, PT ;  /* 0x000000041300720c */ /* 0x000fda0003f06270 */
[----:B------:R-:W-:Y:S05]  /*1b90*/  @!P0 BRA `(.L_x_54) ;  /* 0xfffffffc00988947 */ /* 0x000fea000383ffff */
[----:B------:R-:W-:Y:S05]  /*1ba0*/  BSYNC.RECONVERGENT B0 ;  /* 0x0000000000007941 */ /* 0x000fea0003800200 */
.L_x_51:
[----:B------:R-:W-:Y:S01]  /*1bb0*/  BAR.SYNC.DEFER_BLOCKING 0x0 ;  /* 0x0000000000007b1d */ /* 0x000fe20000010000 */
[----:B------:R-:W-:-:S05]  /*1bc0*/  MOV R15, R14 ;  /* 0x0000000e000f7202 */ /* 0x000fca0000000f00 */
[----:B------:R-:W-:Y:S02]  /*1bd0*/  BSSY.RECONVERGENT B0, `(.L_x_55) ;  /* 0x0000091000007945 */ /* 0x000fe40003800200 */
.L_x_60:
[----:B-1----:R-:W1:Y:S01]  /*1be0*/  LDCU UR4, c[0x0][0x3d0] ;  /* 0x00007a00ff0477ac */ /* 0x002e620008000800 */
[----:B------:R-:W-:Y:S01]  /*1bf0*/  IABS R28, R15 ;  /* 0x0000000f001c7213 */ /* 0x000fe20000000000 */
[----:B0-2---:R-:W0:Y:S01]  /*1c00*/  LDC.64 R22, c[0x0][0x380] ;  /* 0x0000e000ff167b82 */ /* 0x005e220000000a00 */
[----:B------:R-:W-:Y:S01]  /*1c10*/  ISETP.GE.AND P1, PT, R15, RZ, PT ;  /* 0x000000ff0f00720c */ /* 0x000fe20003f26270 */
[----:B-1----:R-:W-:-:S05]  /*1c20*/  IMAD.U32 R0, RZ, RZ, UR4 ;  /* 0x00000004ff007e24 */ /* 0x002fca000f8e00ff */
[----:B------:R-:W-:Y:S02]  /*1c30*/  IABS R17, R0 ;  /* 0x0000000000117213 */ /* 0x000fe40000000000 */
[----:B------:R-:W-:Y:S01]  /*1c40*/  ISETP.NE.AND P2, PT, R0, RZ, PT ;  /* 0x000000ff0000720c */ /* 0x000fe20003f45270 */
[----:B0-----:R-:W-:Y:S01]  /*1c50*/  IMAD.WIDE R22, R15, 0x4, R22 ;  /* 0x000000040f167825 */ /* 0x001fe200078e0216 */
[----:B------:R-:W0:Y:S04]  /*1c60*/  I2F.RP R19, R17 ;  /* 0x0000001100137306 */ /* 0x000e280000209400 */
[----:B------:R1:W-:Y:S04]  /*1c70*/  STG.E desc[UR6][R22.64], RZ ;  /* 0x000000ff16007986 */ /* 0x0003e8000c101906 */
[----:B0-----:R-:W0:Y:S02]  /*1c80*/  MUFU.RCP R19, R19 ;  /* 0x0000001300137308 */ /* 0x001e240000001000 */
[----:B0-----:R-:W-:-:S02]  /*1c90*/  IADD3 R3, PT, PT, R19, 0xffffffe, RZ ;  /* 0x0ffffffe13037810 */ /* 0x001fc40007ffe0ff */
[----:B------:R-:W-:-:S04]  /*1ca0*/  MOV R19, RZ ;  /* 0x000000ff00137202 */ /* 0x000fc80000000f00 */
[----:B------:R-:W0:Y:S02]  /*1cb0*/  F2I.FTZ.U32.TRUNC.NTZ R3, R3 ;  /* 0x0000000300037305 */ /* 0x000e24000021f000 */
[----:B0-----:R-:W-:-:S04]  /*1cc0*/  IMAD.MOV R2, RZ, RZ, -R3 ;  /* 0x000000ffff027224 */ /* 0x001fc800078e0a03 */
[----:B------:R-:W-:Y:S02]  /*1cd0*/  IMAD R21, R2, R17, RZ ;  /* 0x0000001102157224 */ /* 0x000fe400078e02ff */
[----:B------:R-:W-:-:S05]  /*1ce0*/  HFMA2 R2, -RZ, RZ, 0, 0 ;  /* 0x00000000ff027431 */ /* 0x000fca00000001ff */
[----:B------:R-:W-:-:S06]  /*1cf0*/  IMAD.HI.U32 R21, R3, R21, R2 ;  /* 0x0000001503157227 */ /* 0x000fcc00078e0002 */
[----:B------:R-:W-:-:S04]  /*1d00*/  IMAD.HI.U32 R2, R21, R28, RZ ;  /* 0x0000001c15027227 */ /* 0x000fc800078e00ff */
[----:B------:R-:W-:-:S04]  /*1d10*/  IMAD.MOV R2, RZ, RZ, -R2 ;  /* 0x000000ffff027224 */ /* 0x000fc800078e0a02 */
[----:B------:R-:W-:-:S05]  /*1d20*/  IMAD R28, R17, R2, R28 ;  /* 0x00000002111c7224 */ /* 0x000fca00078e021c */
[----:B------:R-:W-:-:S13]  /*1d30*/  ISETP.GT.U32.AND P0, PT, R17, R28, PT ;  /* 0x0000001c1100720c */ /* 0x000fda0003f04070 */
[----:B------:R-:W-:-:S04]  /*1d40*/  @!P0 IADD3 R28, PT, PT, R28, -R17, RZ ;  /* 0x800000111c1c8210 */ /* 0x000fc80007ffe0ff */
[----:B------:R-:W-:-:S13]  /*1d50*/  ISETP.GT.U32.AND P0, PT, R17, R28, PT ;  /* 0x0000001c1100720c */ /* 0x000fda0003f04070 */
[----:B------:R-:W-:Y:S01]  /*1d60*/  @!P0 IMAD.IADD R28, R28, 0x1, -R17 ;  /* 0x000000011c1c8824 */ /* 0x000fe200078e0a11 */
[----:B------:R-:W-:Y:S01]  /*1d70*/  ISETP.GE.U32.AND P0, PT, R5, 0x7, PT ;  /* 0x000000070500780c */ /* 0x000fe20003f06070 */
[----:B------:R-:W-:-:S03]  /*1d80*/  IMAD.MOV.U32 R17, RZ, RZ, RZ ;  /* 0x000000ffff117224 */ /* 0x000fc600078e00ff */
[----:B------:R-:W-:Y:S02]  /*1d90*/  @!P1 IADD3 R28, PT, PT, -R28, RZ, RZ ;  /* 0x000000ff1c1c9210 */ /* 0x000fe40007ffe1ff */
[----:B------:R-:W-:-:S07]  /*1da0*/  @!P2 LOP3.LUT R28, RZ, R0, RZ, 0x33, !PT ;  /* 0x00000000ff1ca212 */ /* 0x000fce00078e33ff */
[----:B-1----:R-:W-:Y:S05]  /*1db0*/  @!P0 BRA `(.L_x_56) ;  /* 0x0000000000cc8947 */ /* 0x002fea0003800000 */
[----:B------:R-:W-:Y:S01]  /*1dc0*/  IMAD.MOV.U32 R17, RZ, RZ, RZ ;  /* 0x000000ffff117224 */ /* 0x000fe200078e00ff */
[----:B------:R-:W-:-:S07]  /*1dd0*/  MOV R19, RZ ;  /* 0x000000ff00137202 */ /* 0x000fce0000000f00 */
.L_x_57:
[----:B------:R-:W0:Y:S01]  /*1de0*/  LDC.64 R20, c[0x0][0x3b0] ;  /* 0x0000ec00ff147b82 */ /* 0x000e220000000a00 */
[----:B------:R-:W-:Y:S01]  /*1df0*/  IADD3 R25, PT, PT, -R28, R17, R15 ;  /* 0x000000111c197210 */ /* 0x000fe20007ffe10f */
[----:B-1----:R-:W-:-:S06]  /*1e00*/  IMAD R27, R17, R0, R28 ;  /* 0x00000000111b7224 */ /* 0x002fcc00078e021c */
[----:B------:R-:W1:Y:S01]  /*1e10*/  LDC.64 R2, c[0x0][0x388] ;  /* 0x0000e200ff027b82 */ /* 0x000e620000000a00 */
[----:B0-----:R-:W-:-:S05]  /*1e20*/  IMAD.WIDE R20, R25, 0x4, R20 ;  /* 0x0000000419147825 */ /* 0x001fca00078e0214 */
[----:B------:R-:W2:Y:S01]  /*1e30*/  LDG.E R24, desc[UR6][R20.64] ;  /* 0x0000000614187981 */ /* 0x000ea2000c1e1900 */
[----:B-1----:R-:W-:-:S05]  /*1e40*/  IMAD.WIDE R2, R27, 0x4, R2 ;  /* 0x000000041b027825 */ /* 0x002fca00078e0202 */
[----:B------:R0:W2:Y:S02]  /*1e50*/  LDG.E R25, desc[UR6][R2.64] ;  /* 0x0000000602197981 */ /* 0x0000a4000c1e1900 */
[----:B0-----:R-:W-:-:S04]  /*1e60*/  IMAD.WIDE.U32 R2, R0, 0x4, R2 ;  /* 0x0000000400027825 */ /* 0x001fc800078e0002 */
[----:B--2---:R-:W-:-:S05]  /*1e70*/  FFMA R19, R24, R25, R19 ;  /* 0x0000001918137223 */ /* 0x004fca0000000013 */
[----:B------:R-:W-:Y:S04]  /*1e80*/  STG.E desc[UR6][R22.64], R19 ;  /* 0x0000001316007986 */ /* 0x000fe8000c101906 */
[----:B------:R-:W2:Y:S04]  /*1e90*/  LDG.E R24, desc[UR6][R20.64+0x4] ;  /* 0x0000040614187981 */ /* 0x000ea8000c1e1900 */
[----:B------:R-:W2:Y:S01]  /*1ea0*/  LDG.E R25, desc[UR6][R2.64] ;  /* 0x0000000602197981 */ /* 0x000ea2000c1e1900 */
[----:B------:R-:W-:-:S04]  /*1eb0*/  IMAD.WIDE.U32 R26, R0, 0x4, R2 ;  /* 0x00000004001a7825 */ /* 0x000fc800078e0002 */
[----:B--2---:R-:W-:-:S05]  /*1ec0*/  FFMA R29, R24, R25, R19 ;  /* 0x00000019181d7223 */ /* 0x004fca0000000013 */
[----:B------:R0:W-:Y:S04]  /*1ed0*/  STG.E desc[UR6][R22.64], R29 ;  /* 0x0000001d16007986 */ /* 0x0001e8000c101906 */
[----:B------:R-:W0:Y:S04]  /*1ee0*/  LDG.E R24, desc[UR6][R20.64+0x8] ;  /* 0x0000080614187981 */ /* 0x000e28000c1e1900 */
[----:B------:R-:W0:Y:S02]  /*1ef0*/  LDG.E R25, desc[UR6][R26.64] ;  /* 0x000000061a197981 */ /* 0x000e24000c1e1900 */
[----:B0-----:R-:W-:Y:S01]  /*1f00*/  FFMA R29, R24, R25, R29 ;  /* 0x00000019181d7223 */ /* 0x001fe2000000001d */
[----:B------:R-:W-:-:S04]  /*1f10*/  IMAD.WIDE.U32 R24, R0, 0x4, R26 ;  /* 0x0000000400187825 */ /* 0x000fc800078e001a */
[----:B------:R-:W-:Y:S04]  /*1f20*/  STG.E desc[UR6][R22.64], R29 ;  /* 0x0000001d16007986 */ /* 0x000fe8000c101906 */
[----:B------:R-:W2:Y:S04]  /*1f30*/  LDG.E R19, desc[UR6][R20.64+0xc] ;  /* 0x00000c0614137981 */ /* 0x000ea8000c1e1900 */
[----:B------:R-:W2:Y:S02]  /*1f40*/  LDG.E R2, desc[UR6][R24.64] ;  /* 0x0000000618027981 */ /* 0x000ea4000c1e1900 */
[----:B--2---:R-:W-:Y:S01]  /*1f50*/  FFMA R19, R19, R2, R29 ;  /* 0x0000000213137223 */ /* 0x004fe2000000001d */
[----:B------:R-:W-:-:S04]  /*1f60*/  IMAD.WIDE.U32 R2, R0, 0x4, R24 ;  /* 0x0000000400027825 */ /* 0x000fc800078e0018 */
[----:B------:R0:W-:Y:S04]  /*1f70*/  STG.E desc[UR6][R22.64], R19 ;  /* 0x0000001316007986 */ /* 0x0001e8000c101906 */
[----:B------:R-:W0:Y:S04]  /*1f80*/  LDG.E R24, desc[UR6][R20.64+0x10] ;  /* 0x0000100614187981 */ /* 0x000e28000c1e1900 */
[----:B------:R-:W0:Y:S01]  /*1f90*/  LDG.E R25, desc[UR6][R2.64] ;  /* 0x0000000602197981 */ /* 0x000e22000c1e1900 */
[----:B------:R-:W-:-:S04]  /*1fa0*/  IMAD.WIDE.U32 R26, R0, 0x4, R2 ;  /* 0x00000004001a7825 */ /* 0x000fc800078e0002 */
[----:B0-----:R-:W-:-:S05]  /*1fb0*/  FFMA R19, R24, R25, R19 ;  /* 0x0000001918137223 */ /* 0x001fca0000000013 */
[----:B------:R0:W-:Y:S04]  /*1fc0*/  STG.E desc[UR6][R22.64], R19 ;  /* 0x0000001316007986 */ /* 0x0001e8000c101906 */
[----:B------:R-:W2:Y:S04]  /*1fd0*/  LDG.E R29, desc[UR6][R20.64+0x14] ;  /* 0x00001406141d7981 */ /* 0x000ea8000c1e1900 */
[----:B------:R-:W2:Y:S01]  /*1fe0*/  LDG.E R2, desc[UR6][R26.64] ;  /* 0x000000061a027981 */ /* 0x000ea2000c1e1900 */
[----:B------:R-:W-:-:S04]  /*1ff0*/  IMAD.WIDE.U32 R24, R0, 0x4, R26 ;  /* 0x0000000400187825 */ /* 0x000fc800078e001a */
[----:B--2---:R-:W-:-:S05]  /*2000*/  FFMA R29, R29, R2, R19 ;  /* 0x000000021d1d7223 */ /* 0x004fca0000000013 */
[----:B------:R1:W-:Y:S04]  /*2010*/  STG.E desc[UR6][R22.64], R29 ;  /* 0x0000001d16007986 */ /* 0x0003e8000c101906 */
[----:B------:R-:W2:Y:S04]  /*2020*/  LDG.E R2, desc[UR6][R20.64+0x18] ;  /* 0x0000180614027981 */ /* 0x000ea8000c1e1900 */
[----:B------:R-:W2:Y:S02]  /*2030*/  LDG.E R3, desc[UR6][R24.64] ;  /* 0x0000000618037981 */ /* 0x000ea4000c1e1900 */
[----:B--2---:R-:W-:Y:S01]  /*2040*/  FFMA R27, R2, R3, R29 ;  /* 0x00000003021b7223 */ /* 0x004fe2000000001d */
[----:B------:R-:W-:-:S04]  /*2050*/  IMAD.WIDE.U32 R2, R0, 0x4, R24 ;  /* 0x0000000400027825 */ /* 0x000fc800078e0018 */
[----:B------:R1:W-:Y:S04]  /*2060*/  STG.E desc[UR6][R22.64], R27 ;  /* 0x0000001b16007986 */ /* 0x0003e8000c101906 */
[----:B0-----:R-:W2:Y:S04]  /*2070*/  LDG.E R19, desc[UR6][R20.64+0x1c] ;  /* 0x00001c0614137981 */ /* 0x001ea8000c1e1900 */
[----:B------:R-:W2:Y:S01]  /*2080*/  LDG.E R2, desc[UR6][R2.64] ;  /* 0x0000000602027981 */ /* 0x000ea2000c1e1900 */
[----:B------:R-:W-:-:S05]  /*2090*/  VIADD R17, R17, 0x8 ;  /* 0x0000000811117836 */ /* 0x000fca0000000000 */
[----:B------:R-:W-:Y:S01]  /*20a0*/  ISETP.NE.AND P1, PT, R17, R8, PT ;  /* 0x000000081100720c */ /* 0x000fe20003f25270 */
[----:B--2---:R-:W-:-:S05]  /*20b0*/  FFMA R19, R19, R2, R27 ;  /* 0x0000000213137223 */ /* 0x004fca000000001b */
[----:B------:R1:W-:Y:S07]  /*20c0*/  STG.E desc[UR6][R22.64], R19 ;  /* 0x0000001316007986 */ /* 0x0003ee000c101906 */
[----:B------:R-:W-:Y:S05]  /*20d0*/  @P1 BRA `(.L_x_57) ;  /* 0xfffffffc00401947 */ /* 0x000fea000383ffff */
[----:B------:R-:W-:-:S07]  /*20e0*/  MOV R17, R8 ;  /* 0x0000000800117202 */ /* 0x000fce0000000f00 */
.L_x_56:
[----:B------:R-:W-:-:S13]  /*20f0*/  ISETP.NE.AND P1, PT, R6, RZ, PT ;  /* 0x000000ff0600720c */ /* 0x000fda0003f25270 */
[----:B------:R-:W-:Y:S05]  /*2100*/  @!P1 BRA `(.L_x_58) ;  /* 0x0000000000e89947 */ /* 0x000fea0003800000 */
[----:B------:R-:W-:Y:S02]  /*2110*/  ISETP.GE.U32.AND P2, PT, R11, 0x3, PT ;  /* 0x000000030b00780c */ /* 0x000fe40003f46070 */
[----:B------:R-:W-:-:S11]  /*2120*/  ISETP.NE.AND P3, PT, R7, RZ, PT ;  /* 0x000000ff0700720c */ /* 0x000fd60003f65270 */
[----:B------:R-:W-:Y:S05]  /*2130*/  @!P2 BRA `(.L_x_59) ;  /* 0x000000000068a947 */ /* 0x000fea0003800000 */
[----:B------:R-:W0:Y:S01]  /*2140*/  LDC.64 R20, c[0x0][0x3b0] ;  /* 0x0000ec00ff147b82 */ /* 0x000e220000000a00 */
[----:B------:R-:W-:Y:S01]  /*2150*/  IADD3 R25, PT, PT, -R28, R17, R15 ;  /* 0x000000111c197210 */ /* 0x000fe20007ffe10f */
[----:B-1----:R-:W-:-:S06]  /*2160*/  IMAD R27, R17, R0, R28 ;  /* 0x00000000111b7224 */ /* 0x002fcc00078e021c */
[----:B------:R-:W1:Y:S01]  /*2170*/  LDC.64 R2, c[0x0][0x388] ;  /* 0x0000e200ff027b82 */ /* 0x000e620000000a00 */
[----:B0-----:R-:W-:-:S05]  /*2180*/  IMAD.WIDE R20, R25, 0x4, R20 ;  /* 0x0000000419147825 */ /* 0x001fca00078e0214 */
[----:B------:R-:W2:Y:S01]  /*2190*/  LDG.E R24, desc[UR6][R20.64] ;  /* 0x0000000614187981 */ /* 0x000ea2000c1e1900 */
[----:B-1----:R-:W-:-:S05]  /*21a0*/  IMAD.WIDE R2, R27, 0x4, R2 ;  /* 0x000000041b027825 */ /* 0x002fca00078e0202 */
        /* <DEDUP_REMOVED lines=9> */
[----:B------:R-:W3:Y:S04]  /*2240*/  LDG.E R2, desc[UR6][R20.64+0x8] ;  /* 0x0000080614027981 */ /* 0x000ee8000c1e1900 */
[----:B------:R-:W3:Y:S02]  /*2250*/  LDG.E R3, desc[UR6][R24.64] ;  /* 0x0000000618037981 */ /* 0x000ee4000c1e1900 */
[----:B---3--:R-:W-:Y:S01]  /*2260*/  FFMA R27, R2, R3, R29 ;  /* 0x00000003021b7223 */ /* 0x008fe2000000001d */
[----:B------:R-:W-:-:S04]  /*2270*/  IMAD.WIDE.U32 R2, R0, 0x4, R24 ;  /* 0x0000000400027825 */ /* 0x000fc800078e0018 */
[----:B------:R2:W-:Y:S04]  /*2280*/  STG.E desc[UR6][R22.64], R27 ;  /* 0x0000001b16007986 */ /* 0x0005e8000c101906 */
[----:B0-----:R-:W3:Y:S04]  /*2290*/  LDG.E R19, desc[UR6][R20.64+0xc] ;  /* 0x00000c0614137981 */ /* 0x001ee8000c1e1900 */
[----:B------:R-:W3:Y:S01]  /*22a0*/  LDG.E R2, desc[UR6][R2.64] ;  /* 0x0000000602027981 */ /* 0x000ee2000c1e1900 */
[----:B------:R-:W-:Y:S02]  /*22b0*/  VIADD R17, R17, 0x4 ;  /* 0x0000000411117836 */ /* 0x000fe40000000000 */
[----:B---3--:R-:W-:-:S05]  /*22c0*/  FFMA R19, R19, R2, R27 ;  /* 0x0000000213137223 */ /* 0x008fca000000001b */
[----:B------:R2:W-:Y:S02]  /*22d0*/  STG.E desc[UR6][R22.64], R19 ;  /* 0x0000001316007986 */ /* 0x0005e4000c101906 */
.L_x_59:
[----:B------:R-:W-:Y:S05]  /*22e0*/  @!P3 BRA `(.L_x_58) ;  /* 0x000000000070b947 */ /* 0x000fea0003800000 */
[----:B------:R-:W-:-:S13]  /*22f0*/  ISETP.NE.AND P2, PT, R18, RZ, PT ;  /* 0x000000ff1200720c */ /* 0x000fda0003f45270 */
[----:B-12---:R-:W0:Y:S01]  /*2300*/  @P2 LDC.64 R26, c[0x0][0x3b0] ;  /* 0x0000ec00ff1a2b82 */ /* 0x006e220000000a00 */
[----:B------:R-:W-:Y:S01]  /*2310*/  @P2 IADD3 R3, PT, PT, -R28, R17, R15 ;  /* 0x000000111c032210 */ /* 0x000fe20007ffe10f */
[----:B------:R-:W-:-:S06]  /*2320*/  @P2 IMAD R21, R17, R0, R28 ;  /* 0x0000000011152224 */ /* 0x000fcc00078e021c */
[----:B------:R-:W1:Y:S01]  /*2330*/  @P2 LDC.64 R24, c[0x0][0x388] ;  /* 0x0000e200ff182b82 */ /* 0x000e620000000a00 */
[----:B0-----:R-:W-:-:S05]  /*2340*/  @P2 IMAD.WIDE R26, R3, 0x4, R26 ;  /* 0x00000004031a2825 */ /* 0x001fca00078e021a */
[----:B------:R-:W2:Y:S01]  /*2350*/  @P2 LDG.E R2, desc[UR6][R26.64] ;  /* 0x000000061a022981 */ /* 0x000ea2000c1e1900 */
[----:B-1----:R-:W-:-:S05]  /*2360*/  @P2 IMAD.WIDE R24, R21, 0x4, R24 ;  /* 0x0000000415182825 */ /* 0x002fca00078e0218 */
[----:B------:R0:W2:Y:S02]  /*2370*/  @P2 LDG.E R3, desc[UR6][R24.64] ;  /* 0x0000000618032981 */ /* 0x0000a4000c1e1900 */
[----:B0-----:R-:W-:-:S04]  /*2380*/  @P2 IMAD.WIDE.U32 R24, R0, 0x4, R24 ;  /* 0x0000000400182825 */ /* 0x001fc800078e0018 */
[----:B--2---:R-:W-:-:S05]  /*2390*/  @P2 FFMA R29, R2, R3, R19 ;  /* 0x00000003021d2223 */ /* 0x004fca0000000013 */
[----:B------:R0:W-:Y:S04]  /*23a0*/  @P2 STG.E desc[UR6][R22.64], R29 ;  /* 0x0000001d16002986 */ /* 0x0001e8000c101906 */
[----:B------:R-:W2:Y:S04]  /*23b0*/  @P2 LDG.E R2, desc[UR6][R26.64+0x4] ;  /* 0x000004061a022981 */ /* 0x000ea8000c1e1900 */
[----:B------:R1:W2:Y:S01]  /*23c0*/  @P2 LDG.E R3, desc[UR6][R24.64] ;  /* 0x0000000618032981 */ /* 0x0002a2000c1e1900 */
[----:B------:R-:W-:-:S13]  /*23d0*/  ISETP.NE.AND P3, PT, R9, RZ, PT ;  /* 0x000000ff0900720c */ /* 0x000fda0003f65270 */
[----:B------:R-:W3:Y:S01]  /*23e0*/  @P3 LDC.64 R20, c[0x0][0x3b0] ;  /* 0x0000ec00ff143b82 */ /* 0x000ee20000000a00 */
[----:B------:R-:W-:-:S04]  /*23f0*/  @P2 IADD3 R17, PT, PT, R17, 0x2, RZ ;  /* 0x0000000211112810 */ /* 0x000fc80007ffe0ff */
[----:B-1----:R-:W-:Y:S01]  /*2400*/  @P3 IADD3 R25, PT, PT, -R28, R17, R15 ;  /* 0x000000111c193210 */ /* 0x002fe20007ffe10f */
[----:B------:R-:W-:-:S04]  /*2410*/  @P3 IMAD R17, R17, R0, R28 ;  /* 0x0000000011113224 */ /* 0x000fc800078e021c */
[----:B---3--:R-:W-:-:S04]  /*2420*/  @P3 IMAD.WIDE R20, R25, 0x4, R20 ;  /* 0x0000000419143825 */ /* 0x008fc800078e0214 */
[----:B--2---:R-:W-:Y:S02]  /*2430*/  @P2 FFMA R19, R2, R3, R29 ;  /* 0x0000000302132223 */ /* 0x004fe4000000001d */
[----:B------:R-:W1:Y:S03]  /*2440*/  @P3 LDC.64 R2, c[0x0][0x388] ;  /* 0x0000e200ff023b82 */ /* 0x000e660000000a00 */
[----:B------:R0:W-:Y:S04]  /*2450*/  @P2 STG.E desc[UR6][R22.64], R19 ;  /* 0x0000001316002986 */ /* 0x0001e8000c101906 */
[----:B------:R-:W2:Y:S01]  /*2460*/  @P3 LDG.E R20, desc[UR6][R20.64] ;  /* 0x0000000614143981 */ /* 0x000ea2000c1e1900 */
[----:B-1----:R-:W-:-:S06]  /*2470*/  @P3 IMAD.WIDE R2, R17, 0x4, R2 ;  /* 0x0000000411023825 */ /* 0x002fcc00078e0202 */
[----:B------:R-:W2:Y:S02]  /*2480*/  @P3 LDG.E R2, desc[UR6][R2.64] ;  /* 0x0000000602023981 */ /* 0x000ea4000c1e1900 */
[----:B--2---:R-:W-:-:S05]  /*2490*/  @P3 FFMA R17, R20, R2, R19 ;  /* 0x0000000214113223 */ /* 0x004fca0000000013 */
[----:B------:R0:W-:Y:S02]  /*24a0*/  @P3 STG.E desc[UR6][R22.64], R17 ;  /* 0x0000001116003986 */ /* 0x0001e4000c101906 */
.L_x_58:
[----:B------:R-:W-:-:S05]  /*24b0*/  VIADD R15, R15, UR5 ;  /* 0x000000050f0f7c36 */ /* 0x000fca0008000000 */
[----:B------:R-:W-:-:S13]  /*24c0*/  ISETP.GE.AND P2, PT, R15, R4, PT ;  /* 0x000000040f00720c */ /* 0x000fda0003f46270 */
[----:B------:R-:W-:Y:S05]  /*24d0*/  @!P2 BRA `(.L_x_60) ;  /* 0xfffffff400c0a947 */ /* 0x000fea000383ffff */
[----:B------:R-:W-:Y:S05]  /*24e0*/  BSYNC.RECONVERGENT B0 ;  /* 0x0000000000007941 */ /* 0x000fea0003800200 */
.L_x_55:
[----:B------:R-:W-:-:S13]  /*24f0*/  ISETP.NE.AND P2, PT, R16, RZ, PT ;  /* 0x000000ff1000720c */ /* 0x000fda0003f45270 */
[----:B------:R-:W-:Y:S05]  /*2500*/  @!P2 BRA `(.L_x_61) ;  /* 0x000000080044a947 */ /* 0x000fea0003800000 */
[----:B------:R-:W-:Y:S01]  /*2510*/  BSSY.RECONVERGENT B0, `(.L_x_61) ;  /* 0x0000090000007945 */ /* 0x000fe20003800200 */
[----:B------:R-:W-:-:S07]  /*2520*/  MOV R15, R14 ;  /* 0x0000000e000f7202 */ /* 0x000fce0000000f00 */
.L_x_66:
[----:B------:R-:W3:Y:S01]  /*2530*/  LDCU UR4, c[0x0][0x3d0] ;  /* 0x00007a00ff0477ac */ /* 0x000ee20008000800 */
[----:B------:R-:W-:Y:S01]  /*2540*/  IABS R28, R15 ;  /* 0x0000000f001c7213 */ /* 0x000fe20000000000 */
[----:B012---:R-:W0:Y:S01]  /*2550*/  LDC.64 R22, c[0x0][0x3a8] ;  /* 0x0000ea00ff167b82 */ /* 0x007e220000000a00 */
[----:B------:R-:W-:Y:S01]  /*2560*/  ISETP.GE.AND P4, PT, R15, RZ, PT ;  /* 0x000000ff0f00720c */ /* 0x000fe20003f86270 */
[----:B---3--:R-:W-:-:S05]  /*2570*/  IMAD.U32 R0, RZ, RZ, UR4 ;  /* 0x00000004ff007e24 */ /* 0x008fca000f8e00ff */
        /* <DEDUP_REMOVED lines=19> */
[----:B------:R-:W-:Y:S02]  /*26b0*/  @!P3 IMAD.IADD R28, R28, 0x1, -R17 ;  /* 0x000000011c1cb824 */ /* 0x000fe400078e0a11 */
[----:B------:R-:W-:-:S03]  /*26c0*/  IMAD.MOV.U32 R17, RZ, RZ, RZ ;  /* 0x000000ffff117224 */ /* 0x000fc600078e00ff */
[----:B------:R-:W-:Y:S02]  /*26d0*/  @!P4 IADD3 R28, PT, PT, -R28, RZ, RZ ;  /* 0x000000ff1c1cc210 */ /* 0x000fe40007ffe1ff */
[----:B------:R-:W-:Y:S01]  /*26e0*/  @!P5 LOP3.LUT R28, RZ, R0, RZ, 0x33, !PT ;  /* 0x00000000ff1cd212 */ /* 0x000fe200078e33ff */
[----:B-1----:R-:W-:Y:S06]  /*26f0*/  @!P0 BRA `(.L_x_62) ;  /* 0x0000000000cc8947 */ /* 0x002fec0003800000 */
[----:B------:R-:W-:Y:S01]  /*2700*/  IMAD.MOV.U32 R17, RZ, RZ, RZ ;  /* 0x000000ffff117224 */ /* 0x000fe200078e00ff */
[----:B------:R-:W-:-:S07]  /*2710*/  MOV R19, RZ ;  /* 0x000000ff00137202 */ /* 0x000fce0000000f00 */
.L_x_63:
        /* <DEDUP_REMOVED lines=49> */
.L_x_62:
        /* <DEDUP_REMOVED lines=30> */
.L_x_65:
        /* <DEDUP_REMOVED lines=29> */
.L_x_64:
[----:B------:R-:W-:-:S05]  /*2de0*/  VIADD R15, R15, UR5 ;  /* 0x000000050f0f7c36 */ /* 0x000fca0008000000 */
[----:B------:R-:W-:-:S13]  /*2df0*/  ISETP.GE.AND P3, PT, R15, R4, PT ;  /* 0x000000040f00720c */ /* 0x000fda0003f66270 */
[----:B------:R-:W-:Y:S05]  /*2e00*/  @!P3 BRA `(.L_x_66) ;  /* 0xfffffff400c8b947 */ /* 0x000fea000383ffff */
[----:B------:R-:W-:Y:S05]  /*2e10*/  BSYNC.RECONVERGENT B0 ;  /* 0x0000000000007941 */ /* 0x000fea0003800200 */
.L_x_61:
[----:B------:R-:W3:Y:S01]  /*2e20*/  S2R R15, SR_TID.X ;  /* 0x00000000000f7919 */ /* 0x000ee20000002100 */
[----:B------:R-:W-:Y:S06]  /*2e30*/  BAR.SYNC.DEFER_BLOCKING 0x0 ;  /* 0x0000000000007b1d */ /* 0x000fec0000010000 */
[----:B------:R-:W-:Y:S05]  /*2e40*/  @!P2 BRA `(.L_x_67) ;  /* 0x000000000034a947 */ /* 0x000fea0003800000 */
[----:B------:R-:W4:Y:S01]  /*2e50*/  LDC.64 R2, c[0x0][0x3a0] ;  /* 0x0000e800ff027b82 */ /* 0x000f220000000a00 */
[----:B------:R-:W-:Y:S01]  /*2e60*/  BSSY.RECONVERGENT B0, `(.L_x_68) ;  /* 0x000000a000007945 */ /* 0x000fe20003800200 */
[----:B0--3--:R-:W-:-:S06]  /*2e70*/  MOV R17, R15 ;  /* 0x0000000f00117202 */ /* 0x009fcc0000000f00 */
[----:B------:R-:W0:Y:S02]  /*2e80*/  LDC.64 R20, c[0x0][0x3a8] ;  /* 0x0000ea00ff147b82 */ /* 0x000e240000000a00 */
.L_x_69:
[----:B0--3--:R-:W-:-:S06]  /*2e90*/  IMAD.WIDE R24, R17, 0x4, R20 ;  /* 0x0000000411187825 */ /* 0x009fcc00078e0214 */
[----:B------:R-:W3:Y:S01]  /*2ea0*/  LDG.E R25, desc[UR6][R24.64] ;  /* 0x0000000618197981 */ /* 0x000ee2000c1e1900 */
[----:B-12-4-:R-:W-:-:S04]  /*2eb0*/  IMAD.WIDE R22, R17, 0x4, R2 ;  /* 0x0000000411167825 */ /* 0x016fc800078e0202 */
[----:B------:R-:W-:-:S05]  /*2ec0*/  VIADD R17, R17, UR5 ;  /* 0x0000000511117c36 */ /* 0x000fca0008000000 */
[----:B------:R-:W-:Y:S01]  /*2ed0*/  ISETP.GE.AND P0, PT, R17, R4, PT ;  /* 0x000000041100720c */ /* 0x000fe20003f06270 */
[----:B---3--:R3:W-:-:S12]  /*2ee0*/  STG.E desc[UR6][R22.64], R25 ;  /* 0x0000001916007986 */ /* 0x0087d8000c101906 */
[----:B------:R-:W-:Y:S05]  /*2ef0*/  @!P0 BRA `(.L_x_69) ;  /* 0xfffffffc00e48947 */ /* 0x000fea000383ffff */
[----:B------:R-:W-:Y:S05]  /*2f00*/  BSYNC.RECONVERGENT B0 ;  /* 0x0000000000007941 */ /* 0x000fea0003800200 */
.L_x_68:
[----:B------:R-:W-:Y:S05]  /*2f10*/  BRA `(.L_x_70) ;  /* 0x0000000000307947 */ /* 0x000fea0003800000 */
.L_x_67:
[----:B------:R-:W4:Y:S01]  /*2f20*/  LDC.64 R20, c[0x0][0x3b0] ;  /* 0x0000ec00ff147b82 */ /* 0x000f220000000a00 */
[----:B------:R-:W-:Y:S01]  /*2f30*/  BSSY.RECONVERGENT B0, `(.L_x_70) ;  /* 0x000000a000007945 */ /* 0x000fe20003800200 */
[----:B0--3--:R-:W-:-:S06]  /*2f40*/  MOV R17, R15 ;  /* 0x0000000f00117202 */ /* 0x009fcc0000000f00 */
[----:B------:R-:W0:Y:S02]  /*2f50*/  LDC.64 R2, c[0x0][0x3a0] ;  /* 0x0000e800ff027b82 */ /* 0x000e240000000a00 */
.L_x_71:
[----:B---34-:R-:W-:-:S06]  /*2f60*/  IMAD.WIDE R24, R17, 0x4, R20 ;  /* 0x0000000411187825 */ /* 0x018fcc00078e0214 */
[----:B------:R-:W3:Y:S01]  /*2f70*/  LDG.E R25, desc[UR6][R24.64] ;  /* 0x0000000618197981 */ /* 0x000ee2000c1e1900 */
[----:B012---:R-:W-:-:S04]  /*2f80*/  IMAD.WIDE R22, R17, 0x4, R2 ;  /* 0x0000000411167825 */ /* 0x007fc800078e0202 */
[----:B------:R-:W-:-:S05]  /*2f90*/  VIADD R17, R17, UR5 ;  /* 0x0000000511117c36 */ /* 0x000fca0008000000 */
[----:B------:R-:W-:Y:S01]  /*2fa0*/  ISETP.GE.AND P0, PT, R17, R4, PT ;  /* 0x000000041100720c */ /* 0x000fe20003f06270 */
[----:B---3--:R3:W-:-:S12]  /*2fb0*/  STG.E desc[UR6][R22.64], R25 ;  /* 0x0000001916007986 */ /* 0x0087d8000c101906 */
[----:B------:R-:W-:Y:S05]  /*2fc0*/  @!P0 BRA `(.L_x_71) ;  /* 0xfffffffc00e48947 */ /* 0x000fea000383ffff */
[----:B------:R-:W-:Y:S05]  /*2fd0*/  BSYNC.RECONVERGENT B0 ;  /* 0x0000000000007941 */ /* 0x000fea0003800200 */
.L_x_70:
[----:B------:R-:W0:Y:S01]  /*2fe0*/  LDC.64 R20, c[0x0][0x380] ;  /* 0x0000e000ff147b82 */ /* 0x000e220000000a00 */
[----:B------:R-:W-:Y:S01]  /*2ff0*/  BSSY.RECONVERGENT B0, `(.L_x_72) ;  /* 0x000000a000007945 */ /* 0x000fe20003800200 */
[----:B------:R-:W-:-:S06]  /*3000*/  MOV R17, R15 ;  /* 0x0000000f00117202 */ /* 0x000fcc0000000f00 */
[----:B------:R-:W1:Y:S02]  /*3010*/  LDC.64 R2, c[0x0][0x388] ;  /* 0x0000e200ff027b82 */ /* 0x000e640000000a00 */
.L_x_73:
[----:B0-23--:R-:W-:-:S06]  /*3020*/  IMAD.WIDE R24, R17, 0x4, R20 ;  /* 0x0000000411187825 */ /* 0x00dfcc00078e0214 */
[----:B------:R-:W2:Y:S01]  /*3030*/  LDG.E R25, desc[UR6][R24.64] ;  /* 0x0000000618197981 */ /* 0x000ea2000c1e1900 */
[----:B-1----:R-:W-:-:S04]  /*3040*/  IMAD.WIDE R22, R17, 0x4, R2 ;  /* 0x0000000411167825 */ /* 0x002fc800078e0202 */
[----:B------:R-:W-:-:S05]  /*3050*/  VIADD R17, R17, UR5 ;  /* 0x0000000511117c36 */ /* 0x000fca0008000000 */
[----:B------:R-:W-:Y:S01]  /*3060*/  ISETP.GE.AND P0, PT, R17, R4, PT ;  /* 0x000000041100720c */ /* 0x000fe20003f06270 */
[----:B--2---:R2:W-:-:S12]  /*3070*/  STG.E desc[UR6][R22.64], R25 ;  /* 0x0000001916007986 */ /* 0x0045d8000c101906 */
[----:B------:R-:W-:Y:S05]  /*3080*/  @!P0 BRA `(.L_x_73) ;  /* 0xfffffffc00e48947 */ /* 0x000fea000383ffff */
[----:B------:R-:W-:Y:S05]  /*3090*/  BSYNC.RECONVERGENT B0 ;  /* 0x0000000000007941 */ /* 0x000fea0003800200 */
.L_x_72:
[----:B------:R-:W-:Y:S01]  /*30a0*/  IADD3 R16, PT, PT, R16, 0x1, RZ ;  /* 0x0000000110107810 */ /* 0x000fe20007ffe0ff */
[----:B------:R-:W-:Y:S03]  /*30b0*/  BAR.SYNC.DEFER_BLOCKING 0x0 ;  /* 0x0000000000007b1d */ /* 0x000fe60000010000 */
[----:B------:R-:W-:-:S13]  /*30c0*/  ISETP.NE.AND P0, PT, R16, R5, PT ;  /* 0x000000051000720c */ /* 0x000fda0003f05270 */
[----:B------:R-:W-:Y:S05]  /*30d0*/  @P0 BRA `(.L_x_74) ;  /* 0xffffffd000800947 */ /* 0x000fea000383ffff */
[----:B------:R-:W-:-:S07]  /*30e0*/  IMAD.MOV.U32 R17, RZ, RZ, R15 ;  /* 0x000000ffff117224 */ /* 0x000fce00078e000f */
.L_x_2:
[----:B------:R-:W0:Y:S01]  /*30f0*/  LDC.64 R14, c[0x0][0x3b0] ;  /* 0x0000ec00ff0e7b82 */ /* 0x000e220000000a00 */
[----:B------:R-:W-:Y:S01]  /*3100*/  BSSY.RECONVERGENT B0, `(.L_x_75) ;  /* 0x0000006000007945 */ /* 0x000fe20003800200 */
.L_x_76:
[C---:B0-----:R-:W-:Y:S01]  /*3110*/  IMAD.WIDE R2, R17.reuse, 0x4, R14 ;  /* 0x0000000411027825 */ /* 0x041fe200078e020e */
[----:B------:R-:W-:-:S04]  /*3120*/  IADD3 R17, PT, PT, R17, UR5, RZ ;  /* 0x0000000511117c10 */ /* 0x000fc8000fffe0ff */
[----:B------:R1:W-:Y:S01]  /*3130*/  STG.E desc[UR6][R2.64], RZ ;  /* 0x000000ff02007986 */ /* 0x0003e2000c101906 */
[----:B------:R-:W-:-:S13]  /*3140*/  ISETP.GE.AND P0, PT, R17, R4, PT ;  /* 0x000000041100720c */ /* 0x000fda0003f06270 */
[----:B-1----:R-:W-:Y:S05]  /*3150*/  @!P0 BRA `(.L_x_76) ;  /* 0xfffffffc00ec8947 */ /* 0x002fea000383ffff */
[----:B------:R-:W-:Y:S05]  /*3160*/  BSYNC.RECONVERGENT B0 ;  /* 0x0000000000007941 */ /* 0x000fea0003800200 */
.L_x_75:
[----:B------:R-:W0:Y:S01]  /*3170*/  S2R R19, SR_TID.X ;  /* 0x0000000000137919 */ /* 0x000e220000002100 */
[----:B------:R-:W-:Y:S01]  /*3180*/  ISETP.GE.AND P0, PT, R0, 0x1, PT ;  /* 0x000000010000780c */ /* 0x000fe20003f06270 */
[----:B------:R-:W1:Y:S01]  /*3190*/  LDCU UR4, c[0x0][0x3d0] ;  /* 0x00007a00ff0477ac */ /* 0x000e620008000800 */
[----:B------:R-:W-:Y:S11]  /*31a0*/  BSSY.RECONVERGENT B0, `(.L_x_77) ;  /* 0x0000032000007945 */ /* 0x000ff60003800200 */
[----:B------:R-:W-:Y:S05]  /*31b0*/  @!P0 BRA `(.L_x_78) ;  /* 0x0000000000c08947 */ /* 0x000fea0003800000 */
[----:B------:R-:W-:-:S07]  /*31c0*/  IMAD.MOV.U32 R21, RZ, RZ, RZ ;  /* 0x000000ffff157224 */ /* 0x000fce00078e00ff */
.L_x_81:
[----:B--2---:R-:W2:Y:S01]  /*31d0*/  LDC R22, c[0x0][0x3d0] ;  /* 0x0000f400ff167b82 */ /* 0x004ea20000000800 */
[----:B------:R-:W-:Y:S01]  /*31e0*/  BSSY.RECONVERGENT B1, `(.L_x_79) ;  /* 0x000002a000017945 */ /* 0x000fe20003800200 */
[----:B0-----:R-:W-:Y:S02]  /*31f0*/  MOV R25, R19 ;  /* 0x0000001300197202 */ /* 0x001fe40000000f00 */
[-C--:B--2---:R-:W-:Y:S02]  /*3200*/  IABS R20, R22.reuse ;  /* 0x0000001600147213 */ /* 0x084fe40000000000 */
[----:B------:R-:W-:Y:S02]  /*3210*/  ISETP.NE.AND P2, PT, R22, RZ, PT ;  /* 0x000000ff1600720c */ /* 0x000fe40003f45270 */
[----:B------:R-:W0:Y:S01]  /*3220*/  I2F.RP R0, R20 ;  /* 0x0000001400007306 */ /* 0x000e220000209400 */
[----:B------:R-:W-:-:S07]  /*3230*/  LOP3.LUT R22, RZ, R22, RZ, 0x33, !PT ;  /* 0x00000016ff167212 */ /* 0x000fce00078e33ff */
[----:B0-----:R-:W0:Y:S02]  /*3240*/  MUFU.RCP R0, R0 ;  /* 0x0000000000007308 */ /* 0x001e240000001000 */
[----:B0-----:R-:W-:-:S06]  /*3250*/  IADD3 R2, PT, PT, R0, 0xffffffe, RZ ;  /* 0x0ffffffe00027810 */ /* 0x001fcc0007ffe0ff */
[----:B------:R0:W2:Y:S02]  /*3260*/  F2I.FTZ.U32.TRUNC.NTZ R3, R2 ;  /* 0x0000000200037305 */ /* 0x0000a4000021f000 */
[----:B0-----:R-:W-:Y:S02]  /*3270*/  IMAD.MOV.U32 R2, RZ, RZ, RZ ;  /* 0x000000ffff027224 */ /* 0x001fe400078e00ff */
[----:B--2---:R-:W-:-:S04]  /*3280*/  IMAD.MOV R23, RZ, RZ, -R3 ;  /* 0x000000ffff177224 */ /* 0x004fc800078e0a03 */
[----:B------:R-:W-:-:S04]  /*3290*/  IMAD R23, R23, R20, RZ ;  /* 0x0000001417177224 */ /* 0x000fc800078e02ff */
[----:B------:R-:W-:-:S07]  /*32a0*/  IMAD.HI.U32 R23, R3, R23, R2 ;  /* 0x0000001703177227 */ /* 0x000fce00078e0002 */
.L_x_80:
[----:B------:R-:W-:Y:S01]  /*32b0*/  IABS R14, R25 ;  /* 0x00000019000e7213 */ /* 0x000fe20000000000 */
[----:B0-----:R-:W0:Y:S01]  /*32c0*/  LDC.64 R16, c[0x0][0x3a0] ;  /* 0x0000e800ff107b82 */ /* 0x001e220000000a00 */
[----:B-1----:R-:W-:Y:S02]  /*32d0*/  MOV R0, UR4 ;  /* 0x0000000400007c02 */ /* 0x002fe40008000f00 */
[----:B------:R-:W-:Y:S01]  /*32e0*/  ISETP.GE.AND P1, PT, R25, RZ, PT ;  /* 0x000000ff1900720c */ /* 0x000fe20003f26270 */
[----:B------:R-:W-:Y:S01]  /*32f0*/  IMAD.HI.U32 R2, R23, R14, RZ ;  /* 0x0000000e17027227 */ /* 0x000fe200078e00ff */
[----:B------:R-:W-:-:S03]  /*3300*/  IABS R24, R0 ;  /* 0x0000000000187213 */ /* 0x000fc60000000000 */
[----:B------:R-:W-:Y:S02]  /*3310*/  IMAD.MOV R27, RZ, RZ, -R2 ;  /* 0x000000ffff1b7224 */ /* 0x000fe400078e0a02 */
[----:B------:R-:W1:Y:S02]  /*3320*/  LDC.64 R2, c[0x0][0x3b0] ;  /* 0x0000ec00ff027b82 */ /* 0x000e640000000a00 */
[----:B------:R-:W-:-:S05]  /*3330*/  IMAD R27, R24, R27, R14 ;  /* 0x0000001b181b7224 */ /* 0x000fca00078e020e */
[----:B------:R-:W-:Y:S01]  /*3340*/  ISETP.GT.U32.AND P0, PT, R20, R27, PT ;  /* 0x0000001b1400720c */ /* 0x000fe20003f04070 */
[----:B------:R-:W2:-:S12]  /*3350*/  LDC.64 R14, c[0x0][0x3b8] ;  /* 0x0000ee00ff0e7b82 */ /* 0x000e980000000a00 */
[----:B------:R-:W-:-:S04]  /*3360*/  @!P0 IADD3 R27, PT, PT, R27, -R24, RZ ;  /* 0x800000181b1b8210 */ /* 0x000fc80007ffe0ff */
[----:B------:R-:W-:Y:S01]  /*3370*/  ISETP.GT.U32.AND P0, PT, R20, R27, PT ;  /* 0x0000001b1400720c */ /* 0x000fe20003f04070 */
[----:B-1----:R-:W-:-:S12]  /*3380*/  IMAD.WIDE R2, R25, 0x4, R2 ;  /* 0x0000000419027825 */ /* 0x002fd800078e0202 */
[----:B------:R-:W-:-:S05]  /*3390*/  @!P0 IMAD.IADD R27, R27, 0x1, -R24 ;  /* 0x000000011b1b8824 */ /* 0x000fca00078e0a18 */
[----:B------:R-:W-:-:S04]  /*33a0*/  @!P1 IADD3 R27, PT, PT, -R27, RZ, RZ ;  /* 0x000000ff1b1b9210 */ /* 0x000fc80007ffe1ff */
[----:B------:R-:W-:-:S04]  /*33b0*/  SEL R24, R22, R27, !P2 ;  /* 0x0000001b16187207 */ /* 0x000fc80005000000 */
[----:B------:R-:W-:Y:S01]  /*33c0*/  IADD3 R29, PT, PT, -R24, R25, R21 ;  /* 0x00000019181d7210 */ /* 0x000fe20007ffe115 */
[----:B------:R-:W-:-:S04]  /*33d0*/  IMAD R27, R21, R0, R24 ;  /* 0x00000000151b7224 */ /* 0x000fc800078e0218 */
[----:B0-----:R-:W-:-:S04]  /*33e0*/  IMAD.WIDE R16, R29, 0x4, R16 ;  /* 0x000000041d107825 */ /* 0x001fc800078e0210 */
[----:B--2---:R-:W-:Y:S02]  /*33f0*/  IMAD.WIDE R14, R27, 0x4, R14 ;  /* 0x000000041b0e7825 */ /* 0x004fe400078e020e */
[----:B------:R-:W2:Y:S04]  /*3400*/  LDG.E R16, desc[UR6][R16.64] ;  /* 0x0000000610107981 */ /* 0x000ea8000c1e1900 */
[----:B------:R-:W2:Y:S04]  /*3410*/  LDG.E R27, desc[UR6][R2.64] ;  /* 0x00000006021b7981 */ /* 0x000ea8000c1e1900 */
[----:B------:R-:W2:Y:S01]  /*3420*/  LDG.E R15, desc[UR6][R14.64] ;  /* 0x000000060e0f7981 */ /* 0x000ea2000c1e1900 */
[----:B------:R-:W-:-:S05]  /*3430*/  VIADD R25, R25, UR5 ;  /* 0x0000000519197c36 */ /* 0x000fca0008000000 */
[----:B------:R-:W-:Y:S01]  /*3440*/  ISETP.GE.AND P0, PT, R25, R4, PT ;  /* 0x000000041900720c */ /* 0x000fe20003f06270 */
[----:B--2---:R-:W-:-:S05]  /*3450*/  FFMA R27, R16, R15, R27 ;  /* 0x0000000f101b7223 */ /* 0x004fca000000001b */
[----:B------:R0:W-:Y:S07]  /*3460*/  STG.E desc[UR6][R2.64], R27 ;  /* 0x0000001b02007986 */ /* 0x0001ee000c101906 */
[----:B------:R-:W-:Y:S05]  /*3470*/  @!P0 BRA `(.L_x_80) ;  /* 0xfffffffc008c8947 */ /* 0x000fea000383ffff */
[----:B------:R-:W-:Y:S05]  /*3480*/  BSYNC.RECONVERGENT B1 ;  /* 0x0000000000017941 */ /* 0x000fea0003800200 */
.L_x_79:
[----:B------:R-:W-:-:S04]  /*3490*/  IADD3 R21, PT, PT, R21, 0x1, RZ ;  /* 0x0000000115157810 */ /* 0x000fc80007ffe0ff */
[----:B------:R-:W-:-:S13]  /*34a0*/  ISETP.NE.AND P0, PT, R21, R0, PT ;  /* 0x000000001500720c */ /* 0x000fda0003f05270 */
[----:B------:R-:W-:Y:S05]  /*34b0*/  @P0 BRA `(.L_x_81) ;  /* 0xfffffffc00440947 */ /* 0x000fea000383ffff */
.L_x_78:
[----:B-1----:R-:W-:Y:S05]  /*34c0*/  BSYNC.RECONVERGENT B0 ;  /* 0x0000000000007941 */ /* 0x002fea0003800200 */
.L_x_77:
[-C--:B------:R-:W-:Y:S01]  /*34d0*/  IABS R15, R0.reuse ;  /* 0x00000000000f7213 */ /* 0x080fe20000000000 */
[----:B------:R-:W-:Y:S01]  /*34e0*/  BAR.SYNC.DEFER_BLOCKING 0x0 ;  /* 0x0000000000007b1d */ /* 0x000fe20000010000 */
[----:B------:R-:W-:Y:S02]  /*34f0*/  ISETP.NE.AND P3, PT, R0, RZ, PT ;  /* 0x000000ff0000720c */ /* 0x000fe40003f65270 */
[----:B------:R-:W-:-:S03]  /*3500*/  LOP3.LUT R0, RZ, R0, RZ, 0x33, !PT ;  /* 0x00000000ff007212 */ /* 0x000fc600078e33ff */
[----:B------:R-:W1:Y:S02]  /*3510*/  I2F.RP R17, R15 ;  /* 0x0000000f00117306 */ /* 0x000e640000209400 */
[----:B------:R-:W3:Y:S01]  /*3520*/  LDC R14, c[0x0][0x3d0] ;  /* 0x0000f400ff0e7b82 */ /* 0x000ee20000000800 */
[----:B------:R-:W-:Y:S05]  /*3530*/  BSSY.RECONVERGENT B0, `(.L_x_82) ;  /* 0x0000023000007945 */ /* 0x000fea0003800200 */
[----:B-1----:R-:W0:Y:S02]  /*3540*/  MUFU.RCP R17, R17 ;  /* 0x0000001100117308 */ /* 0x002e240000001000 */
[----:B0-----:R-:W-:Y:S01]  /*3550*/  VIADD R2, R17, 0xffffffe ;  /* 0x0ffffffe11027836 */ /* 0x001fe20000000000 */
[----:B------:R-:W-:-:S05]  /*3560*/  MOV R17, R19 ;  /* 0x0000001300117202 */ /* 0x000fca0000000f00 */
[----:B------:R0:W1:Y:S02]  /*3570*/  F2I.FTZ.U32.TRUNC.NTZ R3, R2 ;  /* 0x0000000200037305 */ /* 0x000064000021f000 */
[----:B0-----:R-:W-:Y:S01]  /*3580*/  IMAD.MOV.U32 R2, RZ, RZ, RZ ;  /* 0x000000ffff027224 */ /* 0x001fe200078e00ff */
[----:B-1----:R-:W-:-:S05]  /*3590*/  IADD3 R16, PT, PT, RZ, -R3, RZ ;  /* 0x80000003ff107210 */ /* 0x002fca0007ffe0ff */
[----:B------:R-:W-:-:S04]  /*35a0*/  IMAD R21, R16, R15, RZ ;  /* 0x0000000f10157224 */ /* 0x000fc800078e02ff */
[----:B---3--:R-:W-:-:S07]  /*35b0*/  IMAD.HI.U32 R16, R3, R21, R2 ;  /* 0x0000001503107227 */ /* 0x008fce00078e0002 */
.L_x_83:
[----:B0-----:R-:W0:Y:S02]  /*35c0*/  LDC.64 R2, c[0x0][0x3a0] ;  /* 0x0000e800ff027b82 */ /* 0x001e240000000a00 */
[----:B0-----:R-:W-:-:S05]  /*35d0*/  IMAD.WIDE R2, R17, 0x4, R2 ;  /* 0x0000000411027825 */ /* 0x001fca00078e0202 */
[----:B------:R0:W3:Y:S01]  /*35e0*/  LDG.E R21, desc[UR6][R2.64] ;  /* 0x0000000602157981 */ /* 0x0000e2000c1e1900 */
[----:B--2---:R-:W-:Y:S02]  /*35f0*/  IABS R23, R17 ;  /* 0x0000001100177213 */ /* 0x004fe40000000000 */
[----:B------:R-:W-:-:S03]  /*3600*/  IABS R25, R14 ;  /* 0x0000000e00197213 */ /* 0x000fc60000000000 */
[----:B------:R-:W-:-:S04]  /*3610*/  IMAD.HI.U32 R20, R16, R23, RZ ;  /* 0x0000001710147227 */ /* 0x000fc800078e00ff */
[----:B------:R-:W-:Y:S01]  /*3620*/  IMAD.MOV R22, RZ, RZ, -R20 ;  /* 0x000000ffff167224 */ /* 0x000fe200078e0a14 */
[----:B0-----:R-:W-:-:S03]  /*3630*/  LOP3.LUT R2, R17, R14, RZ, 0x3c, !PT ;  /* 0x0000000e11027212 */ /* 0x001fc600078e3cff */
[----:B------:R-:W-:Y:S01]  /*3640*/  IMAD R22, R25, R22, R23 ;  /* 0x0000001619167224 */ /* 0x000fe200078e0217 */
[----:B------:R-:W-:Y:S02]  /*3650*/  ISETP.GE.AND P2, PT, R2, RZ, PT ;  /* 0x000000ff0200720c */ /* 0x000fe40003f46270 */
[----:B------:R-:W0:Y:S02]  /*3660*/  LDC.64 R2, c[0x0][0x380] ;  /* 0x0000e000ff027b82 */ /* 0x000e240000000a00 */
[----:B------:R-:W-:-:S13]  /*3670*/  ISETP.GT.U32.AND P1, PT, R15, R22, PT ;  /* 0x000000160f00720c */ /* 0x000fda0003f24070 */
[----:B------:R-:W-:Y:S01]  /*3680*/  @!P1 IADD3 R22, PT, PT, R22, -R25, RZ ;  /* 0x8000001916169210 */ /* 0x000fe20007ffe0ff */
[----:B------:R-:W-:-:S03]  /*3690*/  @!P1 VIADD R20, R20, 0x1 ;  /* 0x0000000114149836 */ /* 0x000fc60000000000 */
[----:B------:R-:W-:-:S13]  /*36a0*/  ISETP.GE.U32.AND P0, PT, R22, R15, PT ;  /* 0x0000000f1600720c */ /* 0x000fda0003f06070 */
[----:B------:R-:W-:-:S05]  /*36b0*/  @P0 IADD3 R20, PT, PT, R20, 0x1, RZ ;  /* 0x0000000114140810 */ /* 0x000fca0007ffe0ff */
[----:B------:R-:W-:-:S05]  /*36c0*/  @!P2 IMAD.MOV R20, RZ, RZ, -R20 ;  /* 0x000000ffff14a224 */ /* 0x000fca00078e0a14 */
[----:B------:R-:W-:-:S04]  /*36d0*/  SEL R23, R0, R20, !P3 ;  /* 0x0000001400177207 */ /* 0x000fc80005800000 */
[----:B------:R-:W-:-:S05]  /*36e0*/  IADD3 R20, PT, PT, -R23, RZ, RZ ;  /* 0x000000ff17147210 */ /* 0x000fca0007ffe1ff */
[----:B------:R-:W-:Y:S02]  /*36f0*/  IMAD R20, R14, R20, R17 ;  /* 0x000000140e147224 */ /* 0x000fe400078e0211 */
[----:B------:R-:W-:Y:S02]  /*3700*/  VIADD R17, R17, UR5 ;  /* 0x0000000511117c36 */ /* 0x000fe40008000000 */
[----:B------:R-:W-:-:S03]  /*3710*/  IMAD R23, R20, R14, R23 ;  /* 0x0000000e14177224 */ /* 0x000fc600078e0217 */
[----:B------:R-:W-:Y:S01]  /*3720*/  ISETP.GE.AND P0, PT, R17, R4, PT ;  /* 0x000000041100720c */ /* 0x000fe20003f06270 */
[----:B0-----:R-:W-:-:S05]  /*3730*/  IMAD.WIDE R2, R23, 0x4, R2 ;  /* 0x0000000417027825 */ /* 0x001fca00078e0202 */
[----:B---3--:R0:W-:Y:S07]  /*3740*/  STG.E desc[UR6][R2.64], R21 ;  /* 0x0000001502007986 */ /* 0x0081ee000c101906 */
[----:B------:R-:W-:Y:S05]  /*3750*/  @!P0 BRA `(.L_x_83) ;  /* 0xfffffffc00988947 */ /* 0x000fea000383ffff */
[----:B------:R-:W-:Y:S05]  /*3760*/  BSYNC.RECONVERGENT B0 ;  /* 0x0000000000007941 */ /* 0x000fea0003800200 */
.L_x_82:
[----:B------:R-:W-:Y:S01]  /*3770*/  BAR.SYNC.DEFER_BLOCKING 0x0 ;  /* 0x0000000000007b1d */ /* 0x000fe20000010000 */
[----:B------:R-:W-:-:S13]  /*3780*/  ISETP.GT.AND P0, PT, R14, RZ, PT ;  /* 0x000000ff0e00720c */ /* 0x000fda0003f04270 */
[----:B------:R-:W-:Y:S05]  /*3790*/  @P0 BRA `(.L_x_84) ;  /* 0x0000000000280947 */ /* 0x000fea0003800000 */
[----:B------:R-:W1:Y:S01]  /*37a0*/  LDC.64 R14, c[0x0][0x3c0] ;  /* 0x0000f000ff0e7b82 */ /* 0x000e620000000a00 */
[----:B------:R-:W-:Y:S01]  /*37b0*/  BSSY.RECONVERGENT B0, `(.L_x_85) ;  /* 0x0000007000007945 */ /* 0x000fe20003800200 */
[----:B------:R-:W-:-:S07]  /*37c0*/  MOV R17, R19 ;  /* 0x0000001300117202 */ /* 0x000fce0000000f00 */
.L_x_86:
[C---:B01----:R-:W-:Y:S01]  /*37d0*/  IMAD.WIDE R2, R17.reuse, 0x4, R14 ;  /* 0x0000000411027825 */ /* 0x043fe200078e020e */
[----:B------:R-:W-:-:S04]  /*37e0*/  IADD3 R17, PT, PT, R17, UR5, RZ ;  /* 0x0000000511117c10 */ /* 0x000fc8000fffe0ff */
[----:B------:R2:W-:Y:S01]  /*37f0*/  STG.E desc[UR6][R2.64], RZ ;  /* 0x000000ff02007986 */ /* 0x0005e2000c101906 */
[----:B------:R-:W-:-:S13]  /*3800*/  ISETP.GE.AND P0, PT, R17, R4, PT ;  /* 0x000000041100720c */ /* 0x000fda0003f06270 */
[----:B--2---:R-:W-:Y:S05]  /*3810*/  @!P0 BRA `(.L_x_86) ;  /* 0xfffffffc00ec8947 */ /* 0x004fea000383ffff */
[----:B------:R-:W-:Y:S05]  /*3820*/  BSYNC.RECONVERGENT B0 ;  /* 0x0000000000007941 */ /* 0x000fea0003800200 */
.L_x_85:
[----:B------:R-:W-:Y:S05]  /*3830*/  BRA `(.L_x_87) ;  /* 0x0000000800487947 */ /* 0x000fea0003800000 */
.L_x_84:
[----:B------:R-:W-:Y:S01]  /*3840*/  BSSY.RECONVERGENT B0, `(.L_x_87) ;  /* 0x0000091000007945 */ /* 0x000fe20003800200 */
[----:B------:R-:W-:-:S07]  /*3850*/  IMAD.MOV.U32 R25, RZ, RZ, R19 ;  /* 0x000000ffff197224 */ /* 0x000fce00078e0013 */
.L_x_92:
[----:B-1----:R-:W1:Y:S01]  /*3860*/  LDC R0, c[0x0][0x3d0] ;  /* 0x0000f400ff007b82 */ /* 0x002e620000000800 */
[----:B0-23--:R-:W-:Y:S01]  /*3870*/  IMAD.MOV.U32 R2, RZ, RZ, RZ ;  /* 0x000000ffff027224 */ /* 0x00dfe200078e00ff */
[----:B------:R-:W-:Y:S01]  /*3880*/  IABS R29, R25 ;  /* 0x00000019001d7213 */ /* 0x000fe20000000000 */
[----:B------:R-:W-:Y:S01]  /*3890*/  HFMA2 R24, -RZ, RZ, 0, 0 ;  /* 0x00000000ff187431 */ /* 0x000fe200000001ff */
[----:B------:R-:W-:Y:S01]  /*38a0*/  ISETP.GE.AND P1, PT, R25, RZ, PT ;  /* 0x000000ff1900720c */ /* 0x000fe20003f26270 */
[----:B------:R-:W-:Y:S01]  /*38b0*/  IMAD.MOV.U32 R27, RZ, RZ, RZ ;  /* 0x000000ffff1b7224 */ /* 0x000fe200078e00ff */
[----:B-1----:R-:W-:Y:S02]  /*38c0*/  IABS R14, R0 ;  /* 0x00000000000e7213 */ /* 0x002fe40000000000 */
[----:B------:R-:W-:Y:S02]  /*38d0*/  ISETP.NE.AND P2, PT, R0, RZ, PT ;  /* 0x000000ff0000720c */ /* 0x000fe40003f45270 */
[----:B------:R-:W0:Y:S08]  /*38e0*/  I2F.RP R15, R14 ;  /* 0x0000000e000f7306 */ /* 0x000e300000209400 */
[----:B0-----:R-:W0:Y:S02]  /*38f0*/  MUFU.RCP R15, R15 ;  /* 0x0000000f000f7308 */ /* 0x001e240000001000 */
[----:B0-----:R-:W-:-:S06]  /*3900*/  IADD3 R3, PT, PT, R15, 0xffffffe, RZ ;  /* 0x0ffffffe0f037810 */ /* 0x001fcc0007ffe0ff */
[----:B------:R-:W0:Y:S02]  /*3910*/  F2I.FTZ.U32.TRUNC.NTZ R3, R3 ;  /* 0x0000000300037305 */ /* 0x000e24000021f000 */
[----:B0-----:R-:W-:-:S05]  /*3920*/  IADD3 R17, PT, PT, RZ, -R3, RZ ;  /* 0x80000003ff117210 */ /* 0x001fca0007ffe0ff */
[----:B------:R-:W-:-:S04]  /*3930*/  IMAD R17, R17, R14, RZ ;  /* 0x0000000e11117224 */ /* 0x000fc800078e02ff */
[----:B------:R-:W-:-:S06]  /*3940*/  IMAD.HI.U32 R2, R3, R17, R2 ;  /* 0x0000001103027227 */ /* 0x000fcc00078e0002 */
[----:B------:R-:W-:-:S05]  /*3950*/  IMAD.HI.U32 R2, R2, R29, RZ ;  /* 0x0000001d02027227 */ /* 0x000fca00078e00ff */
[----:B------:R-:W-:-:S05]  /*3960*/  IADD3 R2, PT, PT, -R2, RZ, RZ ;  /* 0x000000ff02027210 */ /* 0x000fca0007ffe1ff */
[C---:B------:R-:W-:Y:S02]  /*3970*/  IMAD R29, R14.reuse, R2, R29 ;  /* 0x000000020e1d7224 */ /* 0x040fe400078e021d */
[----:B------:R-:W0:Y:S03]  /*3980*/  LDC.64 R2, c[0x0][0x3c0] ;  /* 0x0000f000ff027b82 */ /* 0x000e260000000a00 */
[----:B------:R-:W-:-:S13]  /*3990*/  ISETP.GT.U32.AND P0, PT, R14, R29, PT ;  /* 0x0000001d0e00720c */ /* 0x000fda0003f04070 */
[----:B------:R-:W-:-:S04]  /*39a0*/  @!P0 IADD3 R29, PT, PT, R29, -R14, RZ ;  /* 0x8000000e1d1d8210 */ /* 0x000fc80007ffe0ff */
[----:B------:R-:W-:Y:S01]  /*39b0*/  ISETP.GT.U32.AND P0, PT, R14, R29, PT ;  /* 0x0000001d0e00720c */ /* 0x000fe20003f04070 */
[----:B0-----:R-:W-:-:S05]  /*39c0*/  IMAD.WIDE R2, R25, 0x4, R2 ;  /* 0x0000000419027825 */ /* 0x001fca00078e0202 */
[----:B------:R0:W-:Y:S07]  /*39d0*/  STG.E desc[UR6][R2.64], RZ ;  /* 0x000000ff02007986 */ /* 0x0001ee000c101906 */
[----:B------:R-:W-:Y:S01]  /*39e0*/  @!P0 IMAD.IADD R29, R29, 0x1, -R14 ;  /* 0x000000011d1d8824 */ /* 0x000fe200078e0a0e */
[----:B------:R-:W-:-:S04]  /*39f0*/  ISETP.GE.U32.AND P0, PT, R5, 0x7, PT ;  /* 0x000000070500780c */ /* 0x000fc80003f06070 */
[----:B------:R-:W-:Y:S02]  /*3a00*/  @!P1 IADD3 R29, PT, PT, -R29, RZ, RZ ;  /* 0x000000ff1d1d9210 */ /* 0x000fe40007ffe1ff */
[----:B------:R-:W-:-:S07]  /*3a10*/  @!P2 LOP3.LUT R29, RZ, R0, RZ, 0x33, !PT ;  /* 0x00000000ff1da212 */ /* 0x000fce00078e33ff */
[----:B0-----:R-:W-:Y:S05]  /*3a20*/  @!P0 BRA `(.L_x_88) ;  /* 0x0000000000cc8947 */ /* 0x001fea0003800000 */
[----:B------:R-:W-:Y:S02]  /*3a30*/  MOV R20, RZ ;  /* 0x000000ff00147202 */ /* 0x000fe40000000f00 */
[----:B------:R-:W-:-:S07]  /*3a40*/  MOV R27, RZ ;  /* 0x000000ff001b7202 */ /* 0x000fce0000000f00 */
.L_x_89:
[----:B------:R-:W0:Y:S01]  /*3a50*/  LDC.64 R16, c[0x0][0x3b0] ;  /* 0x0000ec00ff107b82 */ /* 0x000e220000000a00 */
[----:B--2---:R-:W-:Y:S01]  /*3a60*/  IADD3 R21, PT, PT, -R29, R20, R25 ;  /* 0x000000141d157210 */ /* 0x004fe20007ffe119 */
[----:B------:R-:W-:-:S06]  /*3a70*/  IMAD R23, R20, R0, R29 ;  /* 0x0000000014177224 */ /* 0x000fcc00078e021d */
[----:B------:R-:W1:Y:S01]  /*3a80*/  LDC.64 R14, c[0x0][0x380] ;  /* 0x0000e000ff0e7b82 */ /* 0x000e620000000a00 */
[----:B0-----:R-:W-:-:S05]  /*3a90*/  IMAD.WIDE R16, R21, 0x4, R16 ;  /* 0x0000000415107825 */ /* 0x001fca00078e0210 */
[----:B------:R-:W2:Y:S01]  /*3aa0*/  LDG.E R22, desc[UR6][R16.64] ;  /* 0x0000000610167981 */ /* 0x000ea2000c1e1900 */
[----:B-1----:R-:W-:-:S05]  /*3ab0*/  IMAD.WIDE R14, R23, 0x4, R14 ;  /* 0x00000004170e7825 */ /* 0x002fca00078e020e */
[----:B------:R0:W2:Y:S02]  /*3ac0*/  LDG.E R21, desc[UR6][R14.64] ;  /* 0x000000060e157981 */ /* 0x0000a4000c1e1900 */
[----:B0-----:R-:W-:-:S04]  /*3ad0*/  IMAD.WIDE.U32 R14, R0, 0x4, R14 ;  /* 0x00000004000e7825 */ /* 0x001fc800078e000e */
[----:B--2---:R-:W-:-:S05]  /*3ae0*/  FFMA R21, R22, R21, R27 ;  /* 0x0000001516157223 */ /* 0x004fca000000001b */
        /* <DEDUP_REMOVED lines=11> */
[----:B0-----:R-:W3:Y:S04]  /*3ba0*/  LDG.E R21, desc[UR6][R16.64+0xc] ;  /* 0x00000c0610157981 */ /* 0x001ee8000c1e1900 */
[----:B------:R-:W3:Y:S02]  /*3bb0*/  LDG.E R14, desc[UR6][R22.64] ;  /* 0x00000006160e7981 */ /* 0x000ee4000c1e1900 */
[----:B---3--:R-:W-:Y:S01]  /*3bc0*/  FFMA R21, R21, R14, R28 ;  /* 0x0000000e15157223 */ /* 0x008fe2000000001c */
[----:B------:R-:W-:-:S04]  /*3bd0*/  IMAD.WIDE.U32 R14, R0, 0x4, R22 ;  /* 0x00000004000e7825 */ /* 0x000fc800078e0016 */
[----:B------:R0:W-:Y:S04]  /*3be0*/  STG.E desc[UR6][R2.64], R21 ;  /* 0x0000001502007986 */ /* 0x0001e8000c101906 */
[----:B-1----:R-:W3:Y:S04]  /*3bf0*/  LDG.E R24, desc[UR6][R16.64+0x10] ;  /* 0x0000100610187981 */ /* 0x002ee8000c1e1900 */
[----:B------:R-:W3:Y:S01]  /*3c00*/  LDG.E R22, desc[UR6][R14.64] ;  /* 0x000000060e167981 */ /* 0x000ee2000c1e1900 */
[----:B------:R-:W-:-:S04]  /*3c10*/  IMAD.WIDE.U32 R26, R0, 0x4, R14 ;  /* 0x00000004001a7825 */ /* 0x000fc800078e000e */
[----:B---3--:R-:W-:-:S05]  /*3c20*/  FFMA R24, R24, R22, R21 ;  /* 0x0000001618187223 */ /* 0x008fca0000000015 */
[----:B------:R1:W-:Y:S04]  /*3c30*/  STG.E desc[UR6][R2.64], R24 ;  /* 0x0000001802007986 */ /* 0x0003e8000c101906 */
[----:B--2---:R-:W2:Y:S04]  /*3c40*/  LDG.E R28, desc[UR6][R16.64+0x14] ;  /* 0x00001406101c7981 */ /* 0x004ea8000c1e1900 */
[----:B------:R-:W2:Y:S01]  /*3c50*/  LDG.E R15, desc[UR6][R26.64] ;  /* 0x000000061a0f7981 */ /* 0x000ea2000c1e1900 */
[----:B------:R-:W-:-:S04]  /*3c60*/  IMAD.WIDE.U32 R22, R0, 0x4, R26 ;  /* 0x0000000400167825 */ /* 0x000fc800078e001a */
[----:B--2---:R-:W-:-:S05]  /*3c70*/  FFMA R28, R28, R15, R24 ;  /* 0x0000000f1c1c7223 */ /* 0x004fca0000000018 */
        /* <DEDUP_REMOVED lines=8> */
[----:B------:R-:W-:-:S05]  /*3d00*/  VIADD R20, R20, 0x8 ;  /* 0x0000000814147836 */ /* 0x000fca0000000000 */
[----:B------:R-:W-:Y:S01]  /*3d10*/  ISETP.NE.AND P0, PT, R20, R8, PT ;  /* 0x000000081400720c */ /* 0x000fe20003f05270 */
[----:B---3--:R-:W-:-:S05]  /*3d20*/  FFMA R27, R24, R14, R21 ;  /* 0x0000000e181b7223 */ /* 0x008fca0000000015 */
[----:B------:R2:W-:Y:S07]  /*3d30*/  STG.E desc[UR6][R2.64], R27 ;  /* 0x0000001b02007986 */ /* 0x0005ee000c101906 */
[----:B------:R-:W-:Y:S05]  /*3d40*/  @P0 BRA `(.L_x_89) ;  /* 0xfffffffc00400947 */ /* 0x000fea000383ffff */
[----:B------:R-:W-:-:S07]  /*3d50*/  MOV R24, R8 ;  /* 0x0000000800187202 */ /* 0x000fce0000000f00 */
.L_x_88:
[----:B------:R-:W-:-:S13]  /*3d60*/  ISETP.NE.AND P0, PT, R6, RZ, PT ;  /* 0x000000ff0600720c */ /* 0x000fda0003f05270 */
[----:B------:R-:W-:Y:S05]  /*3d70*/  @!P0 BRA `(.L_x_90) ;  /* 0x0000000000e88947 */ /* 0x000fea0003800000 */
[----:B------:R-:W-:Y:S02]  /*3d80*/  ISETP.GE.U32.AND P0, PT, R11, 0x3, PT ;  /* 0x000000030b00780c */ /* 0x000fe40003f06070 */
[----:B------:R-:W-:-:S11]  /*3d90*/  ISETP.NE.AND P1, PT, R7, RZ, PT ;  /* 0x000000ff0700720c */ /* 0x000fd60003f25270 */
[----:B------:R-:W-:Y:S05]  /*3da0*/  @!P0 BRA `(.L_x_91) ;  /* 0x0000000000688947 */ /* 0x000fea0003800000 */
[----:B------:R-:W0:Y:S01]  /*3db0*/  LDC.64 R16, c[0x0][0x3b0] ;  /* 0x0000ec00ff107b82 */ /* 0x000e220000000a00 */
[----:B--2---:R-:W-:Y:S01]  /*3dc0*/  IADD3 R21, PT, PT, -R29, R24, R25 ;  /* 0x000000181d157210 */ /* 0x004fe20007ffe119 */
[----:B------:R-:W-:-:S06]  /*3dd0*/  IMAD R23, R24, R0, R29 ;  /* 0x0000000018177224 */ /* 0x000fcc00078e021d */
        /* <DEDUP_REMOVED lines=20> */
[----:B------:R-:W-:Y:S01]  /*3f20*/  IADD3 R24, PT, PT, R24, 0x4, RZ ;  /* 0x0000000418187810 */ /* 0x000fe20007ffe0ff */
[----:B--2---:R-:W-:-:S05]  /*3f30*/  FFMA R27, R27, R14, R28 ;  /* 0x0000000e1b1b7223 */ /* 0x004fca000000001c */
[----:B------:R1:W-:Y:S02]  /*3f40*/  STG.E desc[UR6][R2.64], R27 ;  /* 0x0000001b02007986 */ /* 0x0003e4000c101906 */
.L_x_91:
[----:B------:R-:W-:Y:S05]  /*3f50*/  @!P1 BRA `(.L_x_90) ;  /* 0x0000000000709947 */ /* 0x000fea0003800000 */
[----:B------:R-:W-:-:S13]  /*3f60*/  ISETP.NE.AND P0, PT, R18, RZ, PT ;  /* 0x000000ff1200720c */ /* 0x000fda0003f05270 */
[----:B------:R-:W0:Y:S01]  /*3f70*/  @P0 LDC.64 R14, c[0x0][0x3b0] ;  /* 0x0000ec00ff0e0b82 */ /* 0x000e220000000a00 */
[----:B--2---:R-:W-:Y:S01]  /*3f80*/  @P0 IADD3 R21, PT, PT, -R29, R24, R25 ;  /* 0x000000181d150210 */ /* 0x004fe20007ffe119 */
[----:B------:R-:W-:-:S06]  /*3f90*/  @P0 IMAD R23, R24, R0, R29 ;  /* 0x0000000018170224 */ /* 0x000fcc00078e021d */
[----:B------:R-:W2:Y:S01]  /*3fa0*/  @P0 LDC.64 R16, c[0x0][0x380] ;  /* 0x0000e000ff100b82 */ /* 0x000ea20000000a00 */
[----:B0-----:R-:W-:-:S05]  /*3fb0*/  @P0 IMAD.WIDE R14, R21, 0x4, R14 ;  /* 0x00000004150e0825 */ /* 0x001fca00078e020e */
[----:B-1----:R-:W3:Y:S01]  /*3fc0*/  @P0 LDG.E R26, desc[UR6][R14.64] ;  /* 0x000000060e1a0981 */ /* 0x002ee2000c1e1900 */
[----:B--2---:R-:W-:-:S05]  /*3fd0*/  @P0 IMAD.WIDE R16, R23, 0x4, R16 ;  /* 0x0000000417100825 */ /* 0x004fca00078e0210 */
[----:B------:R0:W3:Y:S02]  /*3fe0*/  @P0 LDG.E R20, desc[UR6][R16.64] ;  /* 0x0000000610140981 */ /* 0x0000e4000c1e1900 */
[----:B0-----:R-:W-:Y:S01]  /*3ff0*/  @P0 IMAD.WIDE.U32 R16, R0, 0x4, R16 ;  /* 0x0000000400100825 */ /* 0x001fe200078e0010 */
[----:B------:R-:W-:-:S13]  /*4000*/  ISETP.NE.AND P1, PT, R9, RZ, PT ;  /* 0x000000ff0900720c */ /* 0x000fda0003f25270 */
[----:B------:R-:W0:Y:S01]  /*4010*/  @P1 LDC.64 R22, c[0x0][0x380] ;  /* 0x0000e000ff161b82 */ /* 0x000e220000000a00 */
[----:B---3--:R-:W-:-:S07]  /*4020*/  @P0 FFMA R26, R26, R20, R27 ;  /* 0x000000141a1a0223 */ /* 0x008fce000000001b */
[----:B------:R-:W1:Y:S01]  /*4030*/  @P1 LDC.64 R20, c[0x0][0x3b0] ;  /* 0x0000ec00ff141b82 */ /* 0x000e620000000a00 */
[----:B------:R3:W-:Y:S04]  /*4040*/  @P0 STG.E desc[UR6][R2.64], R26 ;  /* 0x0000001a02000986 */ /* 0x0007e8000c101906 */
[----:B------:R-:W2:Y:S04]  /*4050*/  @P0 LDG.E R28, desc[UR6][R14.64+0x4] ;  /* 0x000004060e1c0981 */ /* 0x000ea8000c1e1900 */
[----:B------:R-:W2:Y:S01]  /*4060*/  @P0 LDG.E R17, desc[UR6][R16.64] ;  /* 0x0000000610110981 */ /* 0x000ea2000c1e1900 */
[----:B------:R-:W-:-:S04]  /*4070*/  @P0 VIADD R24, R24, 0x2 ;  /* 0x0000000218180836 */ /* 0x000fc80000000000 */
[----:B------:R-:W-:Y:S01]  /*4080*/  @P1 IMAD R0, R24, R0, R29 ;  /* 0x0000000018001224 */ /* 0x000fe200078e021d */
[----:B------:R-:W-:-:S03]  /*4090*/  @P1 IADD3 R29, PT, PT, -R29, R24, R25 ;  /* 0x000000181d1d1210 */ /* 0x000fc60007ffe119 */
[----:B0-----:R-:W-:-:S04]  /*40a0*/  @P1 IMAD.WIDE R22, R0, 0x4, R22 ;  /* 0x0000000400161825 */ /* 0x001fc800078e0216 */
[----:B-1----:R-:W-:-:S04]  /*40b0*/  @P1 IMAD.WIDE R20, R29, 0x4, R20 ;  /* 0x000000041d141825 */ /* 0x002fc800078e0214 */
[----:B--2---:R-:W-:-:S05]  /*40c0*/  @P0 FFMA R27, R28, R17, R26 ;  /* 0x000000111c1b0223 */ /* 0x004fca000000001a */
[----:B------:R3:W-:Y:S04]  /*40d0*/  @P0 STG.E desc[UR6][R2.64], R27 ;  /* 0x0000001b02000986 */ /* 0x0007e8000c101906 */
[----:B------:R-:W2:Y:S04]  /*40e0*/  @P1 LDG.E R20, desc[UR6][R20.64] ;  /* 0x0000000614141981 */ /* 0x000ea8000c1e1900 */
[----:B------:R-:W2:Y:S02]  /*40f0*/  @P1 LDG.E R22, desc[UR6][R22.64] ;  /* 0x0000000616161981 */ /* 0x000ea4000c1e1900 */
[----:B--2---:R-:W-:-:S05]  /*4100*/  @P1 FFMA R15, R20, R22, R27 ;  /* 0x00000016140f1223 */ /* 0x004fca000000001b */
[----:B------:R3:W-:Y:S02]  /*4110*/  @P1 STG.E desc[UR6][R2.64], R15 ;  /* 0x0000000f02001986 */ /* 0x0007e4000c101906 */
.L_x_90:
[----:B------:R-:W-:-:S04]  /*4120*/  IADD3 R25, PT, PT, R25, UR5, RZ ;  /* 0x0000000519197c10 */ /* 0x000fc8000fffe0ff */
[----:B------:R-:W-:-:S13]  /*4130*/  ISETP.GE.AND P0, PT, R25, R4, PT ;  /* 0x000000041900720c */ /* 0x000fda0003f06270 */
[----:B------:R-:W-:Y:S05]  /*4140*/  @!P0 BRA `(.L_x_92) ;  /* 0xfffffff400c48947 */ /* 0x000fea000383ffff */
[----:B------:R-:W-:Y:S05]  /*4150*/  BSYNC.RECONVERGENT B0 ;  /* 0x0000000000007941 */ /* 0x000fea0003800200 */
.L_x_87:
[----:B-123--:R-:W0:Y:S01]  /*4160*/  LDC.64 R2, c[0x0][0x3c8] ;  /* 0x0000f200ff027b82 */ /* 0x00ee220000000a00 */
[----:B------:R-:W-:Y:S01]  /*4170*/  HFMA2 R23, -RZ, RZ, 0, 5.9604644775390625e-08 ;  /* 0x00000001ff177431 */ /* 0x000fe200000001ff */
[----:B------:R-:W-:Y:S01]  /*4180*/  BSSY.RECONVERGENT B0, `(.L_x_93) ;  /* 0x0000042000007945 */ /* 0x000fe20003800200 */
[----:B------:R-:W-:-:S05]  /*4190*/  IMAD.MOV.U32 R21, RZ, RZ, R19 ;  /* 0x000000ffff157224 */ /* 0x000fca00078e0013 */
[----:B------:R-:W1:Y:S08]  /*41a0*/  LDC R20, c[0x0][0x3d0] ;  /* 0x0000f400ff147b82 */ /* 0x000e700000000800 */
[----:B------:R-:W2:Y:S01]  /*41b0*/  LDC.64 R14, c[0x0][0x3c0] ;  /* 0x0000f000ff0e7b82 */ /* 0x000ea20000000a00 */
[----:B0-----:R0:W-:Y:S07]  /*41c0*/  STG.E desc[UR6][R2.64], R23 ;  /* 0x0000001702007986 */ /* 0x0011ee000c101906 */
[----:B------:R-:W3:Y:S08]  /*41d0*/  LDC.64 R16, c[0x0][0x3b8] ;  /* 0x0000ee00ff107b82 */ /* 0x000ef00000000a00 */
[----:B01----:R-:W-:Y:S06]  /*41e0*/  BAR.SYNC.DEFER_BLOCKING 0x0 ;  /* 0x0000000000007b1d */ /* 0x003fec0000010000 */
.L_x_98:
[----:B------:R-:W-:Y:S01]  /*41f0*/  IABS R0, R20 ;  /* 0x0000001400007213 */ /* 0x000fe20000000000 */
[----:B0-----:R-:W-:Y:S01]  /*4200*/  IMAD.MOV.U32 R2, RZ, RZ, RZ ;  /* 0x000000ffff027224 */ /* 0x001fe200078e00ff */
[----:B------:R-:W-:Y:S01]  /*4210*/  IABS R24, R21 ;  /* 0x0000001500187213 */ /* 0x000fe20000000000 */
[----:B------:R-:W-:Y:S01]  /*4220*/  BSSY.RECONVERGENT B1, `(.L_x_94) ;  /* 0x0000034000017945 */ /* 0x000fe20003800200 */
[----:B------:R-:W0:Y:S08]  /*4230*/  I2F.RP R22, R0 ;  /* 0x0000000000167306 */ /* 0x000e300000209400 */
[----:B0-----:R-:W0:Y:S02]  /*4240*/  MUFU.RCP R22, R22 ;  /* 0x0000001600167308 */ /* 0x001e240000001000 */
[----:B0-----:R-:W-:-:S06]  /*4250*/  IADD3 R23, PT, PT, R22, 0xffffffe, RZ ;  /* 0x0ffffffe16177810 */ /* 0x001fcc0007ffe0ff */
[----:B------:R-:W0:Y:S02]  /*4260*/  F2I.FTZ.U32.TRUNC.NTZ R3, R23 ;  /* 0x0000001700037305 */ /* 0x000e24000021f000 */
[----:B0-----:R-:W-:-:S05]  /*4270*/  IADD3 R25, PT, PT, RZ, -R3, RZ ;  /* 0x80000003ff197210 */ /* 0x001fca0007ffe0ff */
[----:B------:R-:W-:-:S04]  /*4280*/  IMAD R25, R25, R0, RZ ;  /* 0x0000000019197224 */ /* 0x000fc800078e02ff */
[----:B------:R-:W-:Y:S01]  /*4290*/  IMAD.HI.U32 R2, R3, R25, R2 ;  /* 0x0000001903027227 */ /* 0x000fe200078e0002 */
[----:B------:R-:W-:-:S05]  /*42a0*/  MOV R3, R24 ;  /* 0x0000001800037202 */ /* 0x000fca0000000f00 */
[----:B------:R-:W-:-:S05]  /*42b0*/  IMAD.HI.U32 R2, R2, R3, RZ ;  /* 0x0000000302027227 */ /* 0x000fca00078e00ff */
[----:B------:R-:W-:-:S05]  /*42c0*/  IADD3 R22, PT, PT, -R2, RZ, RZ ;  /* 0x000000ff02167210 */ /* 0x000fca0007ffe1ff */
[----:B------:R-:W-:-:S05]  /*42d0*/  IMAD R3, R0, R22, R3 ;  /* 0x0000001600037224 */ /* 0x000fca00078e0203 */
[----:B------:R-:W-:-:S13]  /*42e0*/  ISETP.GT.U32.AND P1, PT, R0, R3, PT ;  /* 0x000000030000720c */ /* 0x000fda0003f24070 */
[----:B------:R-:W-:Y:S01]  /*42f0*/  @!P1 IMAD.IADD R3, R3, 0x1, -R0 ;  /* 0x0000000103039824 */ /* 0x000fe200078e0a00 */
[----:B------:R-:W-:Y:S02]  /*4300*/  @!P1 IADD3 R2, PT, PT, R2, 0x1, RZ ;  /* 0x0000000102029810 */ /* 0x000fe40007ffe0ff */
[----:B------:R-:W-:Y:S02]  /*4310*/  ISETP.NE.AND P1, PT, R20, RZ, PT ;  /* 0x000000ff1400720c */ /* 0x000fe40003f25270 */
        /* <DEDUP_REMOVED lines=10> */
[----:B--2---:R-:W-:-:S06]  /*43c0*/  IMAD.WIDE R2, R21, 0x4, R14 ;  /* 0x0000000415027825 */ /* 0x004fcc00078e020e */
[----:B------:R-:W2:Y:S01]  /*43d0*/  LDG.E R3, desc[UR6][R2.64] ;  /* 0x0000000602037981 */ /* 0x000ea2000c1e1900 */
[----:B---3--:R-:W-:-:S05]  /*43e0*/  IMAD.WIDE R22, R21, 0x4, R16 ;  /* 0x0000000415167825 */ /* 0x008fca00078e0210 */
[----:B------:R-:W3:Y:S01]  /*43f0*/  LDG.E R0, desc[UR6][R22.64] ;  /* 0x0000000616007981 */ /* 0x000ee2000c1e1900 */
[----:B------:R-:W-:Y:S01]  /*4400*/  BSSY.RECONVERGENT B2, `(.L_x_96) ;  /* 0x000000c000027945 */ /* 0x000fe20003800200 */
[----:B--2---:R-:W0:Y:S08]  /*4410*/  MUFU.RCP R24, R3 ;  /* 0x0000000300187308 */ /* 0x004e300000001000 */
[----:B---3--:R-:W1:Y:S01]  /*4420*/  FCHK P0, R0, R3 ;  /* 0x0000000300007302 */ /* 0x008e620000000000 */
[----:B0-----:R-:W-:-:S04]  /*4430*/  FFMA R25, -R3, R24, 1 ;  /* 0x3f80000003197423 */ /* 0x001fc80000000118 */
[----:B------:R-:W-:-:S04]  /*4440*/  FFMA R25, R24, R25, R24 ;  /* 0x0000001918197223 */ /* 0x000fc80000000018 */
[----:B------:R-:W-:-:S04]  /*4450*/  FFMA R24, R0, R25, RZ ;  /* 0x0000001900187223 */ /* 0x000fc800000000ff */
[----:B------:R-:W-:-:S04]  /*4460*/  FFMA R26, -R3, R24, R0 ;  /* 0x00000018031a7223 */ /* 0x000fc80000000100 */
[----:B------:R-:W-:Y:S01]  /*4470*/  FFMA R24, R25, R26, R24 ;  /* 0x0000001a19187223 */ /* 0x000fe20000000018 */
[----:B-1----:R-:W-:Y:S06]  /*4480*/  @!P0 BRA `(.L_x_97) ;  /* 0x00000000000c8947 */ /* 0x002fec0003800000 */
[----:B------:R-:W-:-:S07]  /*4490*/  MOV R2, 0x44b0 ;  /* 0x000044b000027802 */ /* 0x000fce0000000f00 */
[----:B------:R-:W-:Y:S05]  /*44a0*/  CALL.REL.NOINC `($__internal_1_$__cuda_sm3x_div_rn_noftz_f32_slowpath) ;  /* 0x00000004001c7944 */ /* 0x000fea0003c00000 */
[----:B------:R-:W-:-:S07]  /*44b0*/  MOV R24, R0 ;  /* 0x0000000000187202 */ /* 0x000fce0000000f00 */
.L_x_97:
[----:B------:R-:W-:Y:S05]  /*44c0*/  BSYNC.RECONVERGENT B2 ;  /* 0x0000000000027941 */ /* 0x000fea0003800200 */
.L_x_96:
[----:B------:R-:W0:Y:S01]  /*44d0*/  F2F.F64.F32 R2, R24 ;  /* 0x0000001800027310 */ /* 0x000e220000201800 */
[----:B------:R-:W-:Y:S01]  /*44e0*/  UMOV UR8, 0x7ae147ae ;  /* 0x7ae147ae00087882 */ /* 0x000fe20000000000 */
[----:B------:R-:W-:Y:S02]  /*44f0*/  UMOV UR9, 0x3fefae14 ;  /* 0x3fefae1400097882 */ /* 0x000fe40000000000 */
[----:B0-----:R-:W-:Y:S01]  /*4500*/  DSETP.GEU.AND P0, PT, R2, UR8, PT ;  /* 0x0000000802007e2a */ /* 0x001fe2000bf0e000 */
[----:B------:R-:W-:Y:S01]  /*4510*/  UMOV UR8, 0xc28f5c29 ;  /* 0xc28f5c2900087882 */ /* 0x000fe20000000000 */
[----:B------:R-:W-:-:S04]  /*4520*/  UMOV UR9, 0x3ff028f5 ;  /* 0x3ff028f500097882 */ /* 0x000fc80000000000 */
[----:B------:R-:W-:-:S14]  /*4530*/  DSETP.LEU.AND P0, PT, R2, UR8, P0 ;  /* 0x0000000802007e2a */ /* 0x000fdc000870b000 */
[----:B------:R-:W0:Y:S02]  /*4540*/  @!P0 LDC.64 R2, c[0x0][0x3c8] ;  /* 0x0000f200ff028b82 */ /* 0x000e240000000a00 */
[----:B0-----:R0:W-:Y:S02]  /*4550*/  @!P0 STG.E desc[UR6][R2.64], RZ ;  /* 0x000000ff02008986 */ /* 0x0011e4000c101906 */
.L_x_95:
[----:B------:R-:W-:Y:S05]  /*4560*/  BSYNC.RECONVERGENT B1 ;  /* 0x0000000000017941 */ /* 0x000fea0003800200 */
.L_x_94:
[----:B------:R-:W-:-:S05]  /*4570*/  VIADD R21, R21, UR5 ;  /* 0x0000000515157c36 */ /* 0x000fca0008000000 */
[----:B------:R-:W-:-:S13]  /*4580*/  ISETP.GE.AND P0, PT, R21, R4, PT ;  /* 0x000000041500720c */ /* 0x000fda0003f06270 */
[----:B------:R-:W-:Y:S05]  /*4590*/  @!P0 BRA `(.L_x_98) ;  /* 0xfffffffc00148947 */ /* 0x000fea000383ffff */
[----:B------:R-:W-:Y:S05]  /*45a0*/  BSYNC.RECONVERGENT B0 ;  /* 0x0000000000007941 */ /* 0x000fea0003800200 */
.L_x_93:
[----:B------:R-:W1:Y:S08]  /*45b0*/  LDC.64 R20, c[0x0][0x3c8] ;  /* 0x0000f200ff147b82 */ /* 0x000e700000000a00 */
[----:B------:R-:W-:Y:S06]  /*45c0*/  BAR.SYNC.DEFER_BLOCKING 0x0 ;  /* 0x0000000000007b1d */ /* 0x000fec0000010000 */
[----:B-1----:R-:W4:Y:S02]  /*45d0*/  LDG.E R0, desc[UR6][R20.64] ;  /* 0x0000000614007981 */ /* 0x002f24000c1e1900 */
[----:B----4-:R-:W-:-:S13]  /*45e0*/  ISETP.NE.AND P0, PT, R0, RZ, PT ;  /* 0x000000ff0000720c */ /* 0x010fda0003f05270 */
[----:B------:R-:W-:Y:S05]  /*45f0*/  @P0 BRA `(.L_x_99) ;  /* 0x0000000000540947 */ /* 0x000fea0003800000 */
[----:B0-----:R-:W0:Y:S01]  /*4600*/  LDC.64 R2, c[0x0][0x3a0] ;  /* 0x0000e800ff027b82 */ /* 0x001e220000000a00 */
[----:B------:R-:W-:Y:S07]  /*4610*/  BSSY.RECONVERGENT B0, `(.L_x_99) ;  /* 0x0000013000007945 */ /* 0x000fee0003800200 */
[----:B--2---:R-:W1:Y:S08]  /*4620*/  LDC.64 R14, c[0x0][0x380] ;  /* 0x0000e000ff0e7b82 */ /* 0x004e700000000a00 */
[----:B---3--:R-:W2:Y:S02]  /*4630*/  LDC.64 R16, c[0x0][0x388] ;  /* 0x0000e200ff107b82 */ /* 0x008ea40000000a00 */
.L_x_100:
[----:B---3--:R-:W3:Y:S01]  /*4640*/  LDC.64 R28, c[0x0][0x3c0] ;  /* 0x0000f000ff1c7b82 */ /* 0x008ee20000000a00 */
[----:B-1----:R-:W-:-:S04]  /*4650*/  IMAD.WIDE R24, R19, 0x4, R14 ;  /* 0x0000000413187825 */ /* 0x002fc800078e020e */
[----:B--2---:R-:W-:-:S03]  /*4660*/  IMAD.WIDE R26, R19, 0x4, R16 ;  /* 0x00000004131a7825 */ /* 0x004fc600078e0210 */
[----:B------:R-:W1:Y:S01]  /*4670*/  LDC.64 R22, c[0x0][0x3b8] ;  /* 0x0000ee00ff167b82 */ /* 0x000e620000000a00 */
[----:B---3--:R-:W-:-:S05]  /*4680*/  IMAD.WIDE R28, R19, 0x4, R28 ;  /* 0x00000004131c7825 */ /* 0x008fca00078e021c */
[----:B------:R-:W2:Y:S04]  /*4690*/  LDG.E R0, desc[UR6][R28.64] ;  /* 0x000000061c007981 */ /* 0x000ea8000c1e1900 */
[----:B--2---:R0:W-:Y:S04]  /*46a0*/  STG.E desc[UR6][R24.64], R0 ;  /* 0x0000000018007986 */ /* 0x0041e8000c101906 */
[----:B------:R3:W-:Y:S04]  /*46b0*/  STG.E desc[UR6][R26.64], R0 ;  /* 0x000000001a007986 */ /* 0x0007e8000c101906 */
[----:B------:R-:W2:Y:S01]  /*46c0*/  LDG.E R29, desc[UR6][R28.64] ;  /* 0x000000061c1d7981 */ /* 0x000ea2000c1e1900 */
[----:B-1----:R-:W-:-:S04]  /*46d0*/  IMAD.WIDE R22, R19, 0x4, R22 ;  /* 0x0000000413167825 */ /* 0x002fc800078e0216 */
[C---:B0-----:R-:W-:Y:S01]  /*46e0*/  IMAD.WIDE R24, R19.reuse, 0x4, R2 ;  /* 0x0000000413187825 */ /* 0x041fe200078e0202 */
[----:B------:R-:W-:-:S04]  /*46f0*/  IADD3 R19, PT, PT, R19, UR5, RZ ;  /* 0x0000000513137c10 */ /* 0x000fc8000fffe0ff */
[----:B------:R-:W-:Y:S01]  /*4700*/  ISETP.GE.AND P0, PT, R19, R4, PT ;  /* 0x000000041300720c */ /* 0x000fe20003f06270 */
[----:B--2---:R3:W-:Y:S04]  /*4710*/  STG.E desc[UR6][R24.64], R29 ;  /* 0x0000001d18007986 */ /* 0x0047e8000c101906 */
[----:B------:R3:W-:Y:S08]  /*4720*/  STG.E desc[UR6][R22.64], R29 ;  /* 0x0000001d16007986 */ /* 0x0007f0000c101906 */
[----:B------:R-:W-:Y:S05]  /*4730*/  @!P0 BRA `(.L_x_100) ;  /* 0xfffffffc00c08947 */ /* 0x000fea000383ffff */
[----:B------:R-:W-:Y:S05]  /*4740*/  BSYNC.RECONVERGENT B0 ;  /* 0x0000000000007941 */ /* 0x000fea0003800200 */
.L_x_99:
[----:B------:R-:W-:Y:S06]  /*4750*/  BAR.SYNC.DEFER_BLOCKING 0x0 ;  /* 0x0000000000007b1d */ /* 0x000fec0000010000 */
[----:B------:R-:W4:Y:S01]  /*4760*/  LDG.E R20, desc[UR6][R20.64] ;  /* 0x0000000614147981 */ /* 0x000f22000c1e1900 */
[C---:B------:R-:W-:Y:S02]  /*4770*/  ISETP.GE.U32.AND P0, PT, R10.reuse, 0xc7, PT ;  /* 0x000000c70a00780c */ /* 0x040fe40003f06070 */
[----:B------:R-:W-:Y:S02]  /*4780*/  IADD3 R10, PT, PT, R10, 0x1, RZ ;  /* 0x000000010a0a7810 */ /* 0x000fe40007ffe0ff */
[----:B----4-:R-:W-:-:S13]  /*4790*/  ISETP.EQ.AND P1, PT, R20, RZ, PT ;  /* 0x000000ff1400720c */ /* 0x010fda0003f22270 */
[----:B------:R-:W-:Y:S05]  /*47a0*/  @!P0 BRA P1, `(.L_x_101) ;  /* 0xffffffb800b08947 */ /* 0x000fea000083ffff */
[----:B------:R-:W-:Y:S05]  /*47b0*/  EXIT ;  /* 0x000000000000794d */ /* 0x000fea0003800000 */
        .weak           $__internal_0_$__cuda_sm20_sqrt_rn_f32_slowpath
        .type           $__internal_0_$__cuda_sm20_sqrt_rn_f32_slowpath,@function
        .size           $__internal_0_$__cuda_sm20_sqrt_rn_f32_slowpath,($__internal_1_$__cuda_sm3x_div_rn_noftz_f32_slowpath - $__internal_0_$__cuda_sm20_sqrt_rn_f32_slowpath)
$__internal_0_$__cuda_sm20_sqrt_rn_f32_slowpath:
[----:B------:R-:W-:-:S13]  /*47c0*/  LOP3.LUT P0, RZ, R2, 0x7fffffff, RZ, 0xc0, !PT ;  /* 0x7fffffff02ff7812 */ /* 0x000fda000780c0ff */
[----:B------:R-:W-:Y:S01]  /*47d0*/  @!P0 IMAD.MOV.U32 R19, RZ, RZ, R2 ;  /* 0x000000ffff138224 */ /* 0x000fe200078e0002 */
[----:B------:R-:W-:Y:S06]  /*47e0*/  @!P0 BRA `(.L_x_102) ;  /* 0x0000000000408947 */ /* 0x000fec0003800000 */
[----:B------:R-:W-:-:S13]  /*47f0*/  FSETP.GEU.FTZ.AND P0, PT, R2, RZ, PT ;  /* 0x000000ff0200720b */ /* 0x000fda0003f1e000 */
[----:B------:R-:W-:Y:S01]  /*4800*/  @!P0 MOV R19, 0x7fffffff ;  /* 0x7fffffff00138802 */ /* 0x000fe20000000f00 */
[----:B------:R-:W-:Y:S06]  /*4810*/  @!P0 BRA `(.L_x_102) ;  /* 0x0000000000348947 */ /* 0x000fec0003800000 */
[----:B------:R-:W-:-:S13]  /*4820*/  FSETP.GTU.FTZ.AND P0, PT, |R2|, +INF , PT ;  /* 0x7f8000000200780b */ /* 0x000fda0003f1c200 */
[----:B------:R-:W-:Y:S01]  /*4830*/  @P0 FADD.FTZ R19, R2, 1 ;  /* 0x3f80000002130421 */ /* 0x000fe20000010000 */
[----:B------:R-:W-:Y:S06]  /*4840*/  @P0 BRA `(.L_x_102) ;  /* 0x0000000000280947 */ /* 0x000fec0003800000 */
[----:B------:R-:W-:-:S13]  /*4850*/  FSETP.NEU.FTZ.AND P0, PT, |R2|, +INF , PT ;  /* 0x7f8000000200780b */ /* 0x000fda0003f1d200 */
[----:B------:R-:W-:-:S04]  /*4860*/  @P0 FFMA R22, R2, 1.84467440737095516160e+19, RZ ;  /* 0x5f80000002160823 */ /* 0x000fc800000000ff */
[----:B------:R-:W0:Y:S02]  /*4870*/  @P0 MUFU.RSQ R19, R22 ;  /* 0x0000001600130308 */ /* 0x000e240000001400 */
[----:B0-----:R-:W-:Y:S01]  /*4880*/  @P0 FMUL.FTZ R3, R22, R19 ;  /* 0x0000001316030220 */ /* 0x001fe20000410000 */
[----:B------:R-:W-:Y:S01]  /*4890*/  @P0 FMUL.FTZ R25, R19, 0.5 ;  /* 0x3f00000013190820 */ /* 0x000fe20000410000 */
[----:B------:R-:W-:Y:S02]  /*48a0*/  @!P0 MOV R19, R2 ;  /* 0x0000000200138202 */ /* 0x000fe40000000f00 */
[----:B------:R-:W-:-:S04]  /*48b0*/  @P0 FADD.FTZ R23, -R3, -RZ ;  /* 0x800000ff03170221 */ /* 0x000fc80000010100 */
[----:B------:R-:W-:-:S04]  /*48c0*/  @P0 FFMA R24, R3, R23, R22 ;  /* 0x0000001703180223 */ /* 0x000fc80000000016 */
[----:B------:R-:W-:-:S04]  /*48d0*/  @P0 FFMA R24, R24, R25, R3 ;  /* 0x0000001918180223 */ /* 0x000fc80000000003 */
[----:B------:R-:W-:-:S07]  /*48e0*/  @P0 FMUL.FTZ R19, R24, 2.3283064365386962891e-10 ;  /* 0x2f80000018130820 */ /* 0x000fce0000410000 */
.L_x_102:
[----:B------:R-:W-:Y:S02]  /*48f0*/  HFMA2 R3, -RZ, RZ, 0, 0 ;  /* 0x00000000ff037431 */ /* 0x000fe400000001ff */
[----:B------:R-:W-:-:S04]  /*4900*/  IMAD.MOV.U32 R2, RZ, RZ, R17 ;  /* 0x000000ffff027224 */ /* 0x000fc800078e0011 */
[----:B------:R-:W-:Y:S05]  /*4910*/  RET.REL.NODEC R2 `(_Z8block_QRPfS_S_S_S_S_S_S_S_Pii) ;  /* 0xffffffb402b87950 */ /* 0x000fea0003c3ffff */
        .weak           $__internal_1_$__cuda_sm3x_div_rn_noftz_f32_slowpath
        .type           $__internal_1_$__cuda_sm3x_div_rn_noftz_f32_slowpath,@function
        .size           $__internal_1_$__cuda_sm3x_div_rn_noftz_f32_slowpath,(.L_x_116 - $__internal_1_$__cuda_sm3x_div_rn_noftz_f32_slowpath)
$__internal_1_$__cuda_sm3x_div_rn_noftz_f32_slowpath:
[----:B------:R-:W-:Y:S01]  /*4920*/  SHF.R.U32.HI R22, RZ, 0x17, R3 ;  /* 0x00000017ff167819 */ /* 0x000fe20000011603 */
[----:B------:R-:W-:Y:S01]  /*4930*/  BSSY.RECONVERGENT B3, `(.L_x_103) ;  /* 0x0000062000037945 */ /* 0x000fe20003800200 */
[----:B------:R-:W-:Y:S02]  /*4940*/  SHF.R.U32.HI R24, RZ, 0x17, R0 ;  /* 0x00000017ff187819 */ /* 0x000fe40000011600 */
[----:B------:R-:W-:Y:S02]  /*4950*/  LOP3.LUT R22, R22, 0xff, RZ, 0xc0, !PT ;  /* 0x000000ff16167812 */ /* 0x000fe400078ec0ff */
[----:B------:R-:W-:Y:S02]  /*4960*/  LOP3.LUT R24, R24, 0xff, RZ, 0xc0, !PT ;  /* 0x000000ff18187812 */ /* 0x000fe400078ec0ff */
[----:B------:R-:W-:-:S03]  /*4970*/  IADD3 R25, PT, PT, R22, -0x1, RZ ;  /* 0xffffffff16197810 */ /* 0x000fc60007ffe0ff */
[----:B------:R-:W-:Y:S01]  /*4980*/  VIADD R26, R24, 0xffffffff ;  /* 0xffffffff181a7836 */ /* 0x000fe20000000000 */
[----:B------:R-:W-:-:S04]  /*4990*/  ISETP.GT.U32.AND P0, PT, R25, 0xfd, PT ;  /* 0x000000fd1900780c */ /* 0x000fc80003f04070 */
[----:B------:R-:W-:-:S13]  /*49a0*/  ISETP.GT.U32.OR P0, PT, R26, 0xfd, P0 ;  /* 0x000000fd1a00780c */ /* 0x000fda0000704470 */
[----:B------:R-:W-:Y:S01]  /*49b0*/  @!P0 MOV R23, RZ ;  /* 0x000000ff00178202 */ /* 0x000fe20000000f00 */
[----:B------:R-:W-:Y:S06]  /*49c0*/  @!P0 BRA `(.L_x_104) ;  /* 0x00000000005c8947 */ /* 0x000fec0003800000 */
[----:B------:R-:W-:Y:S02]  /*49d0*/  FSETP.GTU.FTZ.AND P0, PT, |R0|, +INF , PT ;  /* 0x7f8000000000780b */ /* 0x000fe40003f1c200 */
[----:B------:R-:W-:-:S04]  /*49e0*/  FSETP.GTU.FTZ.AND P1, PT, |R3|, +INF , PT ;  /* 0x7f8000000300780b */ /* 0x000fc80003f3c200 */
[----:B------:R-:W-:-:S13]  /*49f0*/  PLOP3.LUT P0, PT, P0, P1, PT, 0xf8, 0x8f ;  /* 0x00000000008f781c */ /* 0x000fda0000703f70 */
[----:B------:R-:W-:Y:S05]  /*4a00*/  @P0 BRA `(.L_x_105) ;  /* 0x00000004004c0947 */ /* 0x000fea0003800000 */
[----:B------:R-:W-:-:S13]  /*4a10*/  LOP3.LUT P0, RZ, R3, 0x7fffffff, R0, 0xc8, !PT ;  /* 0x7fffffff03ff7812 */ /* 0x000fda000780c800 */
[----:B------:R-:W-:Y:S05]  /*4a20*/  @!P0 BRA `(.L_x_106) ;  /* 0x00000004003c8947 */ /* 0x000fea0003800000 */
[C---:B------:R-:W-:Y:S02]  /*4a30*/  FSETP.NEU.FTZ.AND P0, PT, |R0|.reuse, +INF , PT ;  /* 0x7f8000000000780b */ /* 0x040fe40003f1d200 */
[----:B------:R-:W-:Y:S02]  /*4a40*/  FSETP.NEU.FTZ.AND P2, PT, |R3|, +INF , PT ;  /* 0x7f8000000300780b */ /* 0x000fe40003f5d200 */
[----:B------:R-:W-:-:S11]  /*4a50*/  FSETP.NEU.FTZ.AND P1, PT, |R0|, +INF , PT ;  /* 0x7f8000000000780b */ /* 0x000fd60003f3d200 */
[----:B------:R-:W-:Y:S05]  /*4a60*/  @!P2 BRA !P0, `(.L_x_106) ;  /* 0x00000004002ca947 */ /* 0x000fea0004000000 */
[----:B------:R-:W-:-:S04]  /*4a70*/  LOP3.LUT P0, RZ, R0, 0x7fffffff, RZ, 0xc0, !PT ;  /* 0x7fffffff00ff7812 */ /* 0x000fc8000780c0ff */
[----:B------:R-:W-:-:S13]  /*4a80*/  PLOP3.LUT P0, PT, P2, P0, PT, 0x2f, 0xf2 ;  /* 0x0000000000f2781c */ /* 0x000fda0001700577 */
[----:B------:R-:W-:Y:S05]  /*4a90*/  @P0 BRA `(.L_x_107) ;  /* 0x0000000400180947 */ /* 0x000fea0003800000 */
[----:B------:R-:W-:-:S04]  /*4aa0*/  LOP3.LUT P0, RZ, R3, 0x7fffffff, RZ, 0xc0, !PT ;  /* 0x7fffffff03ff7812 */ /* 0x000fc8000780c0ff */
[----:B------:R-:W-:-:S13]  /*4ab0*/  PLOP3.LUT P0, PT, P1, P0, PT, 0x2f, 0xf2 ;  /* 0x0000000000f2781c */ /* 0x000fda0000f00577 */
[----:B------:R-:W-:Y:S05]  /*4ac0*/  @P0 BRA `(.L_x_108) ;  /* 0x0000000400000947 */ /* 0x000fea0003800000 */
[----:B------:R-:W-:Y:S02]  /*4ad0*/  ISETP.GE.AND P0, PT, R26, RZ, PT ;  /* 0x000000ff1a00720c */ /* 0x000fe40003f06270 */
[----:B------:R-:W-:-:S11]  /*4ae0*/  ISETP.GE.AND P1, PT, R25, RZ, PT ;  /* 0x000000ff1900720c */ /* 0x000fd60003f26270 */
[----:B------:R-:W-:Y:S01]  /*4af0*/  @P0 MOV R23, RZ ;  /* 0x000000ff00170202 */ /* 0x000fe20000000f00 */
[----:B------:R-:W-:Y:S02]  /*4b00*/  @!P0 IMAD.MOV.U32 R23, RZ, RZ, -0x40 ;  /* 0xffffffc0ff178424 */ /* 0x000fe400078e00ff */
[----:B------:R-:W-:Y:S01]  /*4b10*/  @!P0 FFMA R0, R0, 1.84467440737095516160e+19, RZ ;  /* 0x5f80000000008823 */ /* 0x000fe200000000ff */
[----:B------:R-:W-:Y:S02]  /*4b20*/  @!P1 FFMA R3, R3, 1.84467440737095516160e+19, RZ ;  /* 0x5f80000003039823 */ /* 0x000fe400000000ff */
[----:B------:R-:W-:-:S07]  /*4b30*/  @!P1 IADD3 R23, PT, PT, R23, 0x40, RZ ;  /* 0x0000004017179810 */ /* 0x000fce0007ffe0ff */
.L_x_104:
[----:B------:R-:W-:Y:S01]  /*4b40*/  LEA R26, R22, 0xc0800000, 0x17 ;  /* 0xc0800000161a7811 */ /* 0x000fe200078eb8ff */
[----:B------:R-:W-:Y:S03]  /*4b50*/  BSSY.RECONVERGENT B4, `(.L_x_109) ;  /* 0x0000036000047945 */ /* 0x000fe60003800200 */
[----:B------:R-:W-:-:S04]  /*4b60*/  IADD3 R27, PT, PT, -R26, R3, RZ ;  /* 0x000000031a1b7210 */ /* 0x000fc80007ffe1ff */
[----:B------:R0:W1:Y:S01]  /*4b70*/  MUFU.RCP R26, R27 ;  /* 0x0000001b001a7308 */ /* 0x0000620000001000 */
[----:B------:R-:W-:Y:S01]  /*4b80*/  FADD.FTZ R3, -R27, -RZ ;  /* 0x800000ff1b037221 */ /* 0x000fe20000010100 */
[----:B0-----:R-:W-:-:S04]  /*4b90*/  VIADD R27, R24, 0xffffff81 ;  /* 0xffffff81181b7836 */ /* 0x001fc80000000000 */
[----:B------:R-:W-:Y:S02]  /*4ba0*/  IMAD R0, R27, -0x800000, R0 ;  /* 0xff8000001b007824 */ /* 0x000fe400078e0200 */
[----:B-1----:R-:W-:-:S04]  /*4bb0*/  FFMA R25, R26, R3, 1 ;  /* 0x3f8000001a197423 */ /* 0x002fc80000000003 */
[----:B------:R-:W-:-:S04]  /*4bc0*/  FFMA R25, R26, R25, R26 ;  /* 0x000000191a197223 */ /* 0x000fc8000000001a */
[----:B------:R-:W-:-:S04]  /*4bd0*/  FFMA R24, R0, R25, RZ ;  /* 0x0000001900187223 */ /* 0x000fc800000000ff */
[----:B------:R-:W-:-:S04]  /*4be0*/  FFMA R26, R3, R24, R0 ;  /* 0x00000018031a7223 */ /* 0x000fc80000000000 */
[----:B------:R-:W-:Y:S01]  /*4bf0*/  FFMA R26, R25, R26, R24 ;  /* 0x0000001a191a7223 */ /* 0x000fe20000000018 */
[----:B------:R-:W-:-:S03]  /*4c00*/  IADD3 R24, PT, PT, R27, 0x7f, -R22 ;  /* 0x0000007f1b187810 */ /* 0x000fc60007ffe816 */
[----:B------:R-:W-:Y:S01]  /*4c10*/  FFMA R3, R3, R26, R0 ;  /* 0x0000001a03037223 */ /* 0x000fe20000000000 */
[----:B------:R-:W-:-:S03]  /*4c20*/  IADD3 R23, PT, PT, R24, R23, RZ ;  /* 0x0000001718177210 */ /* 0x000fc60007ffe0ff */
[----:B------:R-:W-:-:S05]  /*4c30*/  FFMA R0, R25, R3, R26 ;  /* 0x0000000319007223 */ /* 0x000fca000000001a */
[----:B------:R-:W-:-:S04]  /*4c40*/  SHF.R.U32.HI R22, RZ, 0x17, R0 ;  /* 0x00000017ff167819 */ /* 0x000fc80000011600 */
[----:B------:R-:W-:-:S04]  /*4c50*/  LOP3.LUT R22, R22, 0xff, RZ, 0xc0, !PT ;  /* 0x000000ff16167812 */ /* 0x000fc800078ec0ff */
[----:B------:R-:W-:-:S05]  /*4c60*/  IADD3 R22, PT, PT, R22, R23, RZ ;  /* 0x0000001716167210 */ /* 0x000fca0007ffe0ff */
[----:B------:R-:W-:-:S05]  /*4c70*/  VIADD R24, R22, 0xffffffff ;  /* 0xffffffff16187836 */ /* 0x000fca0000000000 */
[----:B------:R-:W-:-:S13]  /*4c80*/  ISETP.GE.U32.AND P0, PT, R24, 0xfe, PT ;  /* 0x000000fe1800780c */ /* 0x000fda0003f06070 */
[----:B------:R-:W-:Y:S05]  /*4c90*/  @!P0 BRA `(.L_x_110) ;  /* 0x0000000000808947 */ /* 0x000fea0003800000 */
[----:B------:R-:W-:-:S13]  /*4ca0*/  ISETP.GT.AND P0, PT, R22, 0xfe, PT ;  /* 0x000000fe1600780c */ /* 0x000fda0003f04270 */
[----:B------:R-:W-:Y:S05]  /*4cb0*/  @P0 BRA `(.L_x_111) ;  /* 0x00000000006c0947 */ /* 0x000fea0003800000 */
[----:B------:R-:W-:-:S13]  /*4cc0*/  ISETP.GE.AND P0, PT, R22, 0x1, PT ;  /* 0x000000011600780c */ /* 0x000fda0003f06270 */
[----:B------:R-:W-:Y:S05]  /*4cd0*/  @P0 BRA `(.L_x_112) ;  /* 0x0000000000740947 */ /* 0x000fea0003800000 */
[----:B------:R-:W-:Y:S02]  /*4ce0*/  ISETP.GE.AND P0, PT, R22, -0x18, PT ;  /* 0xffffffe81600780c */ /* 0x000fe40003f06270 */
[----:B------:R-:W-:-:S11]  /*4cf0*/  LOP3.LUT R0, R0, 0x80000000, RZ, 0xc0, !PT ;  /* 0x8000000000007812 */ /* 0x000fd600078ec0ff */
[----:B------:R-:W-:Y:S05]  /*4d00*/  @!P0 BRA `(.L_x_112) ;  /* 0x0000000000688947 */ /* 0x000fea0003800000 */
[CCC-:B------:R-:W-:Y:S01]  /*4d10*/  FFMA.RZ R23, R25.reuse, R3.reuse, R26.reuse ;  /* 0x0000000319177223 */ /* 0x1c0fe2000000c01a */
[CCC-:B------:R-:W-:Y:S01]  /*4d20*/  FFMA.RP R24, R25.reuse, R3.reuse, R26.reuse ;  /* 0x0000000319187223 */ /* 0x1c0fe2000000801a */
[----:B------:R-:W-:Y:S01]  /*4d30*/  FFMA.RM R25, R25, R3, R26 ;  /* 0x0000000319197223 */ /* 0x000fe2000000401a */
[C---:B------:R-:W-:Y:S02]  /*4d40*/  IADD3 R3, PT, PT, R22.reuse, 0x20, RZ ;  /* 0x0000002016037810 */ /* 0x040fe40007ffe0ff */
[----:B------:R-:W-:Y:S02]  /*4d50*/  LOP3.LUT R23, R23, 0x7fffff, RZ, 0xc0, !PT ;  /* 0x007fffff17177812 */ /* 0x000fe400078ec0ff */
[C---:B------:R-:W-:Y:S02]  /*4d60*/  ISETP.NE.AND P2, PT, R22.reuse, RZ, PT ;  /* 0x000000ff1600720c */ /* 0x040fe40003f45270 */
[----:B------:R-:W-:Y:S02]  /*4d70*/  LOP3.LUT R26, R23, 0x800000, RZ, 0xfc, !PT ;  /* 0x00800000171a7812 */ /* 0x000fe400078efcff */
[----:B------:R-:W-:-:S02]  /*4d80*/  ISETP.NE.AND P1, PT, R22, RZ, PT ;  /* 0x000000ff1600720c */ /* 0x000fc40003f25270 */
[----:B------:R-:W-:Y:S02]  /*4d90*/  IADD3 R22, PT, PT, -R22, RZ, RZ ;  /* 0x000000ff16167210 */ /* 0x000fe40007ffe1ff */
[----:B------:R-:W-:Y:S02]  /*4da0*/  SHF.L.U32 R3, R26, R3, RZ ;  /* 0x000000031a037219 */ /* 0x000fe400000006ff */
[----:B------:R-:W-:Y:S02]  /*4db0*/  FSETP.NEU.FTZ.AND P0, PT, R24, R25, PT ;  /* 0x000000191800720b */ /* 0x000fe40003f1d000 */
[----:B------:R-:W-:Y:S02]  /*4dc0*/  SEL R23, R22, RZ, P2 ;  /* 0x000000ff16177207 */ /* 0x000fe40001000000 */
[----:B------:R-:W-:Y:S02]  /*4dd0*/  ISETP.NE.AND P1, PT, R3, RZ, P1 ;  /* 0x000000ff0300720c */ /* 0x000fe40000f25270 */
[----:B------:R-:W-:-:S02]  /*4de0*/  SHF.R.U32.HI R23, RZ, R23, R26 ;  /* 0x00000017ff177219 */ /* 0x000fc4000001161a */
[----:B------:R-:W-:Y:S02]  /*4df0*/  PLOP3.LUT P0, PT, P0, P1, PT, 0xf8, 0x8f ;  /* 0x00000000008f781c */ /* 0x000fe40000703f70 */
[----:B------:R-:W-:Y:S02]  /*4e00*/  SHF.R.U32.HI R3, RZ, 0x1, R23 ;  /* 0x00000001ff037819 */ /* 0x000fe40000011617 */
[----:B------:R-:W-:-:S04]  /*4e10*/  SEL R22, RZ, 0x1, !P0 ;  /* 0x00000001ff167807 */ /* 0x000fc80004000000 */
[----:B------:R-:W-:-:S04]  /*4e20*/  LOP3.LUT R22, R22, 0x1, R3, 0xf8, !PT ;  /* 0x0000000116167812 */ /* 0x000fc800078ef803 */
[----:B------:R-:W-:-:S05]  /*4e30*/  LOP3.LUT R22, R22, R23, RZ, 0xc0, !PT ;  /* 0x0000001716167212 */ /* 0x000fca00078ec0ff */
[----:B------:R-:W-:-:S05]  /*4e40*/  IMAD.IADD R3, R3, 0x1, R22 ;  /* 0x0000000103037824 */ /* 0x000fca00078e0216 */
[----:B------:R-:W-:Y:S01]  /*4e50*/  LOP3.LUT R0, R3, R0, RZ, 0xfc, !PT ;  /* 0x0000000003007212 */ /* 0x000fe200078efcff */
[----:B------:R-:W-:Y:S06]  /*4e60*/  BRA `(.L_x_112) ;  /* 0x0000000000107947 */ /* 0x000fec0003800000 */
.L_x_111:
[----:B------:R-:W-:-:S04]  /*4e70*/  LOP3.LUT R0, R0, 0x80000000, RZ, 0xc0, !PT ;  /* 0x8000000000007812 */ /* 0x000fc800078ec0ff */
[----:B------:R-:W-:Y:S01]  /*4e80*/  LOP3.LUT R0, R0, 0x7f800000, RZ, 0xfc, !PT ;  /* 0x7f80000000007812 */ /* 0x000fe200078efcff */
[----:B------:R-:W-:Y:S06]  /*4e90*/  BRA `(.L_x_112) ;  /* 0x0000000000047947 */ /* 0x000fec0003800000 */
.L_x_110:
[----:B------:R-:W-:-:S07]  /*4ea0*/  LEA R0, R23, R0, 0x17 ;  /* 0x0000000017007211 */ /* 0x000fce00078eb8ff */
.L_x_112:
[----:B------:R-:W-:Y:S05]  /*4eb0*/  BSYNC.RECONVERGENT B4 ;  /* 0x0000000000047941 */ /* 0x000fea0003800200 */
.L_x_109:
[----:B------:R-:W-:Y:S05]  /*4ec0*/  BRA `(.L_x_113) ;  /* 0x0000000000207947 */ /* 0x000fea0003800000 */
.L_x_108:
[----:B------:R-:W-:-:S04]  /*4ed0*/  LOP3.LUT R0, R3, 0x80000000, R0, 0x48, !PT ;  /* 0x8000000003007812 */ /* 0x000fc800078e4800 */
[----:B------:R-:W-:Y:S01]  /*4ee0*/  LOP3.LUT R0, R0, 0x7f800000, RZ, 0xfc, !PT ;  /* 0x7f80000000007812 */ /* 0x000fe200078efcff */
[----:B------:R-:W-:Y:S06]  /*4ef0*/  BRA `(.L_x_113) ;  /* 0x0000000000147947 */ /* 0x000fec0003800000 */
.L_x_107:
[----:B------:R-:W-:Y:S01]  /*4f00*/  LOP3.LUT R0, R3, 0x80000000, R0, 0x48, !PT ;  /* 0x8000000003007812 */ /* 0x000fe200078e4800 */
[----:B------:R-:W-:Y:S06]  /*4f10*/  BRA `(.L_x_113) ;  /* 0x00000000000c7947 */ /* 0x000fec0003800000 */
.L_x_106:
[----:B------:R-:W0:Y:S01]  /*4f20*/  MUFU.RSQ R0, -QNAN ;  /* 0xffc0000000007908 */ /* 0x000e220000001400 */
[----:B------:R-:W-:Y:S05]  /*4f30*/  BRA `(.L_x_113) ;  /* 0x0000000000047947 */ /* 0x000fea0003800000 */
.L_x_105:
[----:B------:R-:W-:-:S07]  /*4f40*/  FADD.FTZ R0, R0, R3 ;  /* 0x0000000300007221 */ /* 0x000fce0000010000 */
.L_x_113:
[----:B------:R-:W-:Y:S05]  /*4f50*/  BSYNC.RECONVERGENT B3 ;  /* 0x0000000000037941 */ /* 0x000fea0003800200 */
.L_x_103:
[----:B------:R-:W-:-:S04]  /*4f60*/  HFMA2 R3, -RZ, RZ, 0, 0 ;  /* 0x00000000ff037431 */ /* 0x000fc800000001ff */
[----:B0-----:R-:W-:Y:S05]  /*4f70*/  RET.REL.NODEC R2 `(_Z8block_QRPfS_S_S_S_S_S_S_S_Pii) ;  /* 0xffffffb002207950 */ /* 0x001fea0003c3ffff */
.L_x_114:
[----:B------:R-:W-:-:S00]  /*4f80*/  BRA `(.L_x_114) ;  /* 0xfffffffc00fc7947 */ /* 0x000fc0000383ffff */
[----:B------:R-:W-:-:S00]  /*4f90*/  NOP ;  /* 0x0000000000007918 */ /* 0x000fc00000000000 */
        /* <DEDUP_REMOVED lines=14> */
.L_x_116:


//--------------------- .nv.shared.reserved.0     --------------------------
	.section	.nv.shared.reserved.0,"aw",@nobits
	.weak		__nv_reservedSMEM_offset_0_alias
	.size		__nv_reservedSMEM_offset_0_alias, 0, 64
	.other		__nv_reservedSMEM_offset_0_alias,@"STO_CUDA_RESERVED_SHARED STV_DEFAULT"
__nv_reservedSMEM_offset_0_alias:
	.zero		0
	.zero		64


//--------------------- .nv.constant0._Z8block_QRPfS_S_S_S_S_S_S_S_Pii --------------------------
	.section	.nv.constant0._Z8block_QRPfS_S_S_S_S_S_S_S_Pii,"a",@progbits
	.sectionflags	@""
	.align	4
.nv.constant0._Z8block_QRPfS_S_S_S_S_S_S_S_Pii:
	.zero		980


//--------------------- SYMBOLS --------------------------

	.type		.nv.reservedSmem.offset0,@object
	.size		.nv.reservedSmem.offset0,0x4
